//
// Generated by NVIDIA NVVM Compiler
//
// Compiler Build ID: CL-36424714
// Cuda compilation tools, release 13.0, V13.0.88
// Based on NVVM 20.0.0
//

.version 9.0
.target sm_100
.address_size 64

	// .globl	_ZN3cub18CUB_300001_SM_10006detail11EmptyKernelIvEEvv
// _ZZN3cub18CUB_300001_SM_10006detail12batch_memcpy17BatchMemcpyKernelINS2_10policy_hubIjjE9Policy700EN6thrust24THRUST_300001_SM_1000_NS18transform_iteratorIZ4mainEUliE_NS8_17counting_iteratorIiNS8_11use_defaultESC_SC_EESC_SC_EENS9_IZ4mainEUliE0_PiSC_SC_EENS9_IZ4mainEUliE1_SD_SC_SC_EEjPNS8_17constant_iteratorIiSC_SC_EEPSG_SG_PjjNS0_13ScanTileStateIjLb1EEESQ_LNS0_7CopyAlgE1EEEvT0_T1_T2_T3_T4_T5_T6_T7_T9_T10_E12temp_storage has been demoted
// _ZZN3cub18CUB_300001_SM_10006detail12batch_memcpy27MultiBlockBatchMemcpyKernelINS2_10policy_hubIjjE9Policy700EjPN6thrust24THRUST_300001_SM_1000_NS17constant_iteratorIiNS8_11use_defaultESA_EEPPiSD_PjNS0_13ScanTileStateIjLb1EEEjLNS0_7CopyAlgE1EEEvT1_T2_T3_T4_T5_T6_E15block_buffer_id has been demoted
.global .align 1 .b8 _ZN30_INTERNAL_2c6b9210_4_k_cu_main4cuda3std3__45__cpo5beginE[1];
.global .align 1 .b8 _ZN30_INTERNAL_2c6b9210_4_k_cu_main4cuda3std3__45__cpo3endE[1];
.global .align 1 .b8 _ZN30_INTERNAL_2c6b9210_4_k_cu_main4cuda3std3__45__cpo6cbeginE[1];
.global .align 1 .b8 _ZN30_INTERNAL_2c6b9210_4_k_cu_main4cuda3std3__45__cpo4cendE[1];
.global .align 1 .b8 _ZN30_INTERNAL_2c6b9210_4_k_cu_main4cuda3std3__45__cpo6rbeginE[1];
.global .align 1 .b8 _ZN30_INTERNAL_2c6b9210_4_k_cu_main4cuda3std3__45__cpo4rendE[1];
.global .align 1 .b8 _ZN30_INTERNAL_2c6b9210_4_k_cu_main4cuda3std3__45__cpo7crbeginE[1];
.global .align 1 .b8 _ZN30_INTERNAL_2c6b9210_4_k_cu_main4cuda3std3__45__cpo5crendE[1];
.global .align 1 .b8 _ZN30_INTERNAL_2c6b9210_4_k_cu_main4cuda3std3__432_GLOBAL__N__2c6b9210_4_k_cu_main6ignoreE[1];
.global .align 1 .b8 _ZN30_INTERNAL_2c6b9210_4_k_cu_main4cuda3std3__419piecewise_constructE[1];
.global .align 1 .b8 _ZN30_INTERNAL_2c6b9210_4_k_cu_main4cuda3std3__48in_placeE[1];
.global .align 1 .b8 _ZN30_INTERNAL_2c6b9210_4_k_cu_main4cuda3std3__420unreachable_sentinelE[1];
.global .align 1 .b8 _ZN30_INTERNAL_2c6b9210_4_k_cu_main4cuda3std3__47nulloptE[1];
.global .align 1 .b8 _ZN30_INTERNAL_2c6b9210_4_k_cu_main4cuda3std3__48unexpectE[1];
.global .align 1 .b8 _ZN30_INTERNAL_2c6b9210_4_k_cu_main4cuda3std6ranges3__45__cpo4swapE[1];
.global .align 1 .b8 _ZN30_INTERNAL_2c6b9210_4_k_cu_main4cuda3std6ranges3__45__cpo9iter_moveE[1];
.global .align 1 .b8 _ZN30_INTERNAL_2c6b9210_4_k_cu_main4cuda3std6ranges3__45__cpo5beginE[1];
.global .align 1 .b8 _ZN30_INTERNAL_2c6b9210_4_k_cu_main4cuda3std6ranges3__45__cpo3endE[1];
.global .align 1 .b8 _ZN30_INTERNAL_2c6b9210_4_k_cu_main4cuda3std6ranges3__45__cpo6cbeginE[1];
.global .align 1 .b8 _ZN30_INTERNAL_2c6b9210_4_k_cu_main4cuda3std6ranges3__45__cpo4cendE[1];
.global .align 1 .b8 _ZN30_INTERNAL_2c6b9210_4_k_cu_main4cuda3std6ranges3__45__cpo7advanceE[1];
.global .align 1 .b8 _ZN30_INTERNAL_2c6b9210_4_k_cu_main4cuda3std6ranges3__45__cpo9iter_swapE[1];
.global .align 1 .b8 _ZN30_INTERNAL_2c6b9210_4_k_cu_main4cuda3std6ranges3__45__cpo4nextE[1];
.global .align 1 .b8 _ZN30_INTERNAL_2c6b9210_4_k_cu_main4cuda3std6ranges3__45__cpo4prevE[1];
.global .align 1 .b8 _ZN30_INTERNAL_2c6b9210_4_k_cu_main4cuda3std6ranges3__45__cpo4dataE[1];
.global .align 1 .b8 _ZN30_INTERNAL_2c6b9210_4_k_cu_main4cuda3std6ranges3__45__cpo5cdataE[1];
.global .align 1 .b8 _ZN30_INTERNAL_2c6b9210_4_k_cu_main4cuda3std6ranges3__45__cpo4sizeE[1];
.global .align 1 .b8 _ZN30_INTERNAL_2c6b9210_4_k_cu_main4cuda3std6ranges3__45__cpo5ssizeE[1];
.global .align 1 .b8 _ZN30_INTERNAL_2c6b9210_4_k_cu_main4cuda3std6ranges3__45__cpo8distanceE[1];
.global .align 1 .b8 _ZN30_INTERNAL_2c6b9210_4_k_cu_main6thrust24THRUST_300001_SM_1000_NS8cuda_cub3parE[1];
.global .align 1 .b8 _ZN30_INTERNAL_2c6b9210_4_k_cu_main6thrust24THRUST_300001_SM_1000_NS8cuda_cub10par_nosyncE[1];
.global .align 1 .b8 _ZN30_INTERNAL_2c6b9210_4_k_cu_main6thrust24THRUST_300001_SM_1000_NS6system6detail10sequential3seqE[1];
.global .align 1 .b8 _ZN30_INTERNAL_2c6b9210_4_k_cu_main6thrust24THRUST_300001_SM_1000_NS12placeholders2_1E[1];
.global .align 1 .b8 _ZN30_INTERNAL_2c6b9210_4_k_cu_main6thrust24THRUST_300001_SM_1000_NS12placeholders2_2E[1];
.global .align 1 .b8 _ZN30_INTERNAL_2c6b9210_4_k_cu_main6thrust24THRUST_300001_SM_1000_NS12placeholders2_3E[1];
.global .align 1 .b8 _ZN30_INTERNAL_2c6b9210_4_k_cu_main6thrust24THRUST_300001_SM_1000_NS12placeholders2_4E[1];
.global .align 1 .b8 _ZN30_INTERNAL_2c6b9210_4_k_cu_main6thrust24THRUST_300001_SM_1000_NS12placeholders2_5E[1];
.global .align 1 .b8 _ZN30_INTERNAL_2c6b9210_4_k_cu_main6thrust24THRUST_300001_SM_1000_NS12placeholders2_6E[1];
.global .align 1 .b8 _ZN30_INTERNAL_2c6b9210_4_k_cu_main6thrust24THRUST_300001_SM_1000_NS12placeholders2_7E[1];
.global .align 1 .b8 _ZN30_INTERNAL_2c6b9210_4_k_cu_main6thrust24THRUST_300001_SM_1000_NS12placeholders2_8E[1];
.global .align 1 .b8 _ZN30_INTERNAL_2c6b9210_4_k_cu_main6thrust24THRUST_300001_SM_1000_NS12placeholders2_9E[1];
.global .align 1 .b8 _ZN30_INTERNAL_2c6b9210_4_k_cu_main6thrust24THRUST_300001_SM_1000_NS12placeholders3_10E[1];
.global .align 1 .b8 _ZN30_INTERNAL_2c6b9210_4_k_cu_main6thrust24THRUST_300001_SM_1000_NS3seqE[1];

.visible .entry _ZN3cub18CUB_300001_SM_10006detail11EmptyKernelIvEEvv()
{


	ret;

}
	// .globl	_ZN3cub18CUB_300001_SM_10006detail8for_each13static_kernelINS2_12policy_hub_t12policy_500_tEmN6thrust24THRUST_300001_SM_1000_NS8cuda_cub20__uninitialized_fill7functorINS7_10device_ptrIiEEiEEEEvT0_T1_
.visible .entry _ZN3cub18CUB_300001_SM_10006detail8for_each13static_kernelINS2_12policy_hub_t12policy_500_tEmN6thrust24THRUST_300001_SM_1000_NS8cuda_cub20__uninitialized_fill7functorINS7_10device_ptrIiEEiEEEEvT0_T1_(
	.param .u64 _ZN3cub18CUB_300001_SM_10006detail8for_each13static_kernelINS2_12policy_hub_t12policy_500_tEmN6thrust24THRUST_300001_SM_1000_NS8cuda_cub20__uninitialized_fill7functorINS7_10device_ptrIiEEiEEEEvT0_T1__param_0,
	.param .align 8 .b8 _ZN3cub18CUB_300001_SM_10006detail8for_each13static_kernelINS2_12policy_hub_t12policy_500_tEmN6thrust24THRUST_300001_SM_1000_NS8cuda_cub20__uninitialized_fill7functorINS7_10device_ptrIiEEiEEEEvT0_T1__param_1[16]
)
.maxntid 256
{
	.reg .pred 	%p<4>;
	.reg .b16 	%rs<5>;
	.reg .b32 	%r<12>;
	.reg .b64 	%rd<16>;

	ld.param.u32 	%r3, [_ZN3cub18CUB_300001_SM_10006detail8for_each13static_kernelINS2_12policy_hub_t12policy_500_tEmN6thrust24THRUST_300001_SM_1000_NS8cuda_cub20__uninitialized_fill7functorINS7_10device_ptrIiEEiEEEEvT0_T1__param_1+8];
	ld.param.u64 	%rd4, [_ZN3cub18CUB_300001_SM_10006detail8for_each13static_kernelINS2_12policy_hub_t12policy_500_tEmN6thrust24THRUST_300001_SM_1000_NS8cuda_cub20__uninitialized_fill7functorINS7_10device_ptrIiEEiEEEEvT0_T1__param_1];
	ld.param.u64 	%rd5, [_ZN3cub18CUB_300001_SM_10006detail8for_each13static_kernelINS2_12policy_hub_t12policy_500_tEmN6thrust24THRUST_300001_SM_1000_NS8cuda_cub20__uninitialized_fill7functorINS7_10device_ptrIiEEiEEEEvT0_T1__param_0];
	mov.u32 	%r9, %ctaid.x;
	mul.wide.u32 	%rd1, %r9, 512;
	sub.s64 	%rd2, %rd5, %rd1;
	setp.lt.u64 	%p1, %rd2, 512;
	@%p1 bra 	$L__BB1_2;
	mov.u32 	%r11, %tid.x;
	cvta.to.global.u64 	%rd11, %rd4;
	cvt.u64.u32 	%rd12, %r11;
	add.s64 	%rd13, %rd1, %rd12;
	shl.b64 	%rd14, %rd13, 2;
	add.s64 	%rd15, %rd11, %rd14;
	st.global.u32 	[%rd15], %r3;
	st.global.u32 	[%rd15+1024], %r3;
	bra.uni 	$L__BB1_6;
$L__BB1_2:
	cvta.to.global.u64 	%rd6, %rd4;
	mov.u32 	%r2, %tid.x;
	cvt.u64.u32 	%rd7, %r2;
	setp.le.u64 	%p2, %rd2, %rd7;
	add.s64 	%rd8, %rd1, %rd7;
	shl.b64 	%rd9, %rd8, 2;
	add.s64 	%rd3, %rd6, %rd9;
	@%p2 bra 	$L__BB1_4;
	st.global.u32 	[%rd3], %r3;
$L__BB1_4:
	add.s32 	%r10, %r2, 256;
	cvt.u64.u32 	%rd10, %r10;
	setp.le.u64 	%p3, %rd2, %rd10;
	@%p3 bra 	$L__BB1_6;
	st.global.u32 	[%rd3+1024], %r3;
$L__BB1_6:
	ret;

}
	// .globl	_ZN3cub18CUB_300001_SM_10006detail12batch_memcpy19InitTileStateKernelINS0_13ScanTileStateIjLb1EEES5_jEEvT_T0_T1_
.visible .entry _ZN3cub18CUB_300001_SM_10006detail12batch_memcpy19InitTileStateKernelINS0_13ScanTileStateIjLb1EEES5_jEEvT_T0_T1_(
	.param .align 8 .b8 _ZN3cub18CUB_300001_SM_10006detail12batch_memcpy19InitTileStateKernelINS0_13ScanTileStateIjLb1EEES5_jEEvT_T0_T1__param_0[8],
	.param .align 8 .b8 _ZN3cub18CUB_300001_SM_10006detail12batch_memcpy19InitTileStateKernelINS0_13ScanTileStateIjLb1EEES5_jEEvT_T0_T1__param_1[8],
	.param .u32 _ZN3cub18CUB_300001_SM_10006detail12batch_memcpy19InitTileStateKernelINS0_13ScanTileStateIjLb1EEES5_jEEvT_T0_T1__param_2
)
{
	.reg .pred 	%p<8>;
	.reg .b32 	%r<13>;
	.reg .b64 	%rd<13>;

	ld.param.u64 	%rd3, [_ZN3cub18CUB_300001_SM_10006detail12batch_memcpy19InitTileStateKernelINS0_13ScanTileStateIjLb1EEES5_jEEvT_T0_T1__param_1];
	ld.param.u64 	%rd4, [_ZN3cub18CUB_300001_SM_10006detail12batch_memcpy19InitTileStateKernelINS0_13ScanTileStateIjLb1EEES5_jEEvT_T0_T1__param_0];
	ld.param.u32 	%r4, [_ZN3cub18CUB_300001_SM_10006detail12batch_memcpy19InitTileStateKernelINS0_13ScanTileStateIjLb1EEES5_jEEvT_T0_T1__param_2];
	cvta.to.global.u64 	%rd1, %rd4;
	cvta.to.global.u64 	%rd2, %rd3;
	mov.u32 	%r1, %ctaid.x;
	mov.u32 	%r5, %ntid.x;
	mov.u32 	%r2, %tid.x;
	mad.lo.s32 	%r3, %r1, %r5, %r2;
	setp.ge.s32 	%p2, %r3, %r4;
	@%p2 bra 	$L__BB2_2;
	mul.wide.s32 	%rd5, %r3, 8;
	add.s64 	%rd6, %rd1, %rd5;
	mov.b32 	%r6, 0;
	mov.b32 	%r7, 99;
	st.global.v2.u32 	[%rd6+256], {%r7, %r6};
$L__BB2_2:
	setp.eq.s32 	%p3, %r1, 0;
	setp.lt.u32 	%p4, %r2, 32;
	and.pred  	%p1, %p3, %p4;
	not.pred 	%p5, %p1;
	@%p5 bra 	$L__BB2_4;
	mul.wide.u32 	%rd7, %r2, 8;
	add.s64 	%rd8, %rd1, %rd7;
	mov.b32 	%r9, 0;
	st.global.v2.u32 	[%rd8], {%r9, %r9};
$L__BB2_4:
	setp.ge.s32 	%p6, %r3, %r4;
	@%p6 bra 	$L__BB2_6;
	mul.wide.s32 	%rd9, %r3, 8;
	add.s64 	%rd10, %rd2, %rd9;
	mov.b32 	%r10, 0;
	mov.b32 	%r11, 99;
	st.global.v2.u32 	[%rd10+256], {%r11, %r10};
$L__BB2_6:
	@%p5 bra 	$L__BB2_8;
	mul.wide.u32 	%rd11, %r2, 8;
	add.s64 	%rd12, %rd2, %rd11;
	mov.b32 	%r12, 0;
	st.global.v2.u32 	[%rd12], {%r12, %r12};
$L__BB2_8:
	ret;

}
	// .globl	_ZN3cub18CUB_300001_SM_10006detail12batch_memcpy17BatchMemcpyKernelINS2_10policy_hubIjjE9Policy700EN6thrust24THRUST_300001_SM_1000_NS18transform_iteratorIZ4mainEUliE_NS8_17counting_iteratorIiNS8_11use_defaultESC_SC_EESC_SC_EENS9_IZ4mainEUliE0_PiSC_SC_EENS9_IZ4mainEUliE1_SD_SC_SC_EEjPNS8_17constant_iteratorIiSC_SC_EEPSG_SG_PjjNS0_13ScanTileStateIjLb1EEESQ_LNS0_7CopyAlgE1EEEvT0_T1_T2_T3_T4_T5_T6_T7_T9_T10_
.visible .entry _ZN3cub18CUB_300001_SM_10006detail12batch_memcpy17BatchMemcpyKernelINS2_10policy_hubIjjE9Policy700EN6thrust24THRUST_300001_SM_1000_NS18transform_iteratorIZ4mainEUliE_NS8_17counting_iteratorIiNS8_11use_defaultESC_SC_EESC_SC_EENS9_IZ4mainEUliE0_PiSC_SC_EENS9_IZ4mainEUliE1_SD_SC_SC_EEjPNS8_17constant_iteratorIiSC_SC_EEPSG_SG_PjjNS0_13ScanTileStateIjLb1EEESQ_LNS0_7CopyAlgE1EEEvT0_T1_T2_T3_T4_T5_T6_T7_T9_T10_(
	.param .align 4 .b8 _ZN3cub18CUB_300001_SM_10006detail12batch_memcpy17BatchMemcpyKernelINS2_10policy_hubIjjE9Policy700EN6thrust24THRUST_300001_SM_1000_NS18transform_iteratorIZ4mainEUliE_NS8_17counting_iteratorIiNS8_11use_defaultESC_SC_EESC_SC_EENS9_IZ4mainEUliE0_PiSC_SC_EENS9_IZ4mainEUliE1_SD_SC_SC_EEjPNS8_17constant_iteratorIiSC_SC_EEPSG_SG_PjjNS0_13ScanTileStateIjLb1EEESQ_LNS0_7CopyAlgE1EEEvT0_T1_T2_T3_T4_T5_T6_T7_T9_T10__param_0[8],
	.param .align 8 .b8 _ZN3cub18CUB_300001_SM_10006detail12batch_memcpy17BatchMemcpyKernelINS2_10policy_hubIjjE9Policy700EN6thrust24THRUST_300001_SM_1000_NS18transform_iteratorIZ4mainEUliE_NS8_17counting_iteratorIiNS8_11use_defaultESC_SC_EESC_SC_EENS9_IZ4mainEUliE0_PiSC_SC_EENS9_IZ4mainEUliE1_SD_SC_SC_EEjPNS8_17constant_iteratorIiSC_SC_EEPSG_SG_PjjNS0_13ScanTileStateIjLb1EEESQ_LNS0_7CopyAlgE1EEEvT0_T1_T2_T3_T4_T5_T6_T7_T9_T10__param_1[16],
	.param .align 8 .b8 _ZN3cub18CUB_300001_SM_10006detail12batch_memcpy17BatchMemcpyKernelINS2_10policy_hubIjjE9Policy700EN6thrust24THRUST_300001_SM_1000_NS18transform_iteratorIZ4mainEUliE_NS8_17counting_iteratorIiNS8_11use_defaultESC_SC_EESC_SC_EENS9_IZ4mainEUliE0_PiSC_SC_EENS9_IZ4mainEUliE1_SD_SC_SC_EEjPNS8_17constant_iteratorIiSC_SC_EEPSG_SG_PjjNS0_13ScanTileStateIjLb1EEESQ_LNS0_7CopyAlgE1EEEvT0_T1_T2_T3_T4_T5_T6_T7_T9_T10__param_2[16],
	.param .u32 _ZN3cub18CUB_300001_SM_10006detail12batch_memcpy17BatchMemcpyKernelINS2_10policy_hubIjjE9Policy700EN6thrust24THRUST_300001_SM_1000_NS18transform_iteratorIZ4mainEUliE_NS8_17counting_iteratorIiNS8_11use_defaultESC_SC_EESC_SC_EENS9_IZ4mainEUliE0_PiSC_SC_EENS9_IZ4mainEUliE1_SD_SC_SC_EEjPNS8_17constant_iteratorIiSC_SC_EEPSG_SG_PjjNS0_13ScanTileStateIjLb1EEESQ_LNS0_7CopyAlgE1EEEvT0_T1_T2_T3_T4_T5_T6_T7_T9_T10__param_3,
	.param .u64 .ptr .align 1 _ZN3cub18CUB_300001_SM_10006detail12batch_memcpy17BatchMemcpyKernelINS2_10policy_hubIjjE9Policy700EN6thrust24THRUST_300001_SM_1000_NS18transform_iteratorIZ4mainEUliE_NS8_17counting_iteratorIiNS8_11use_defaultESC_SC_EESC_SC_EENS9_IZ4mainEUliE0_PiSC_SC_EENS9_IZ4mainEUliE1_SD_SC_SC_EEjPNS8_17constant_iteratorIiSC_SC_EEPSG_SG_PjjNS0_13ScanTileStateIjLb1EEESQ_LNS0_7CopyAlgE1EEEvT0_T1_T2_T3_T4_T5_T6_T7_T9_T10__param_4,
	.param .u64 .ptr .align 1 _ZN3cub18CUB_300001_SM_10006detail12batch_memcpy17BatchMemcpyKernelINS2_10policy_hubIjjE9Policy700EN6thrust24THRUST_300001_SM_1000_NS18transform_iteratorIZ4mainEUliE_NS8_17counting_iteratorIiNS8_11use_defaultESC_SC_EESC_SC_EENS9_IZ4mainEUliE0_PiSC_SC_EENS9_IZ4mainEUliE1_SD_SC_SC_EEjPNS8_17constant_iteratorIiSC_SC_EEPSG_SG_PjjNS0_13ScanTileStateIjLb1EEESQ_LNS0_7CopyAlgE1EEEvT0_T1_T2_T3_T4_T5_T6_T7_T9_T10__param_5,
	.param .u64 .ptr .align 1 _ZN3cub18CUB_300001_SM_10006detail12batch_memcpy17BatchMemcpyKernelINS2_10policy_hubIjjE9Policy700EN6thrust24THRUST_300001_SM_1000_NS18transform_iteratorIZ4mainEUliE_NS8_17counting_iteratorIiNS8_11use_defaultESC_SC_EESC_SC_EENS9_IZ4mainEUliE0_PiSC_SC_EENS9_IZ4mainEUliE1_SD_SC_SC_EEjPNS8_17constant_iteratorIiSC_SC_EEPSG_SG_PjjNS0_13ScanTileStateIjLb1EEESQ_LNS0_7CopyAlgE1EEEvT0_T1_T2_T3_T4_T5_T6_T7_T9_T10__param_6,
	.param .u64 .ptr .align 1 _ZN3cub18CUB_300001_SM_10006detail12batch_memcpy17BatchMemcpyKernelINS2_10policy_hubIjjE9Policy700EN6thrust24THRUST_300001_SM_1000_NS18transform_iteratorIZ4mainEUliE_NS8_17counting_iteratorIiNS8_11use_defaultESC_SC_EESC_SC_EENS9_IZ4mainEUliE0_PiSC_SC_EENS9_IZ4mainEUliE1_SD_SC_SC_EEjPNS8_17constant_iteratorIiSC_SC_EEPSG_SG_PjjNS0_13ScanTileStateIjLb1EEESQ_LNS0_7CopyAlgE1EEEvT0_T1_T2_T3_T4_T5_T6_T7_T9_T10__param_7,
	.param .align 8 .b8 _ZN3cub18CUB_300001_SM_10006detail12batch_memcpy17BatchMemcpyKernelINS2_10policy_hubIjjE9Policy700EN6thrust24THRUST_300001_SM_1000_NS18transform_iteratorIZ4mainEUliE_NS8_17counting_iteratorIiNS8_11use_defaultESC_SC_EESC_SC_EENS9_IZ4mainEUliE0_PiSC_SC_EENS9_IZ4mainEUliE1_SD_SC_SC_EEjPNS8_17constant_iteratorIiSC_SC_EEPSG_SG_PjjNS0_13ScanTileStateIjLb1EEESQ_LNS0_7CopyAlgE1EEEvT0_T1_T2_T3_T4_T5_T6_T7_T9_T10__param_8[8],
	.param .align 8 .b8 _ZN3cub18CUB_300001_SM_10006detail12batch_memcpy17BatchMemcpyKernelINS2_10policy_hubIjjE9Policy700EN6thrust24THRUST_300001_SM_1000_NS18transform_iteratorIZ4mainEUliE_NS8_17counting_iteratorIiNS8_11use_defaultESC_SC_EESC_SC_EENS9_IZ4mainEUliE0_PiSC_SC_EENS9_IZ4mainEUliE1_SD_SC_SC_EEjPNS8_17constant_iteratorIiSC_SC_EEPSG_SG_PjjNS0_13ScanTileStateIjLb1EEESQ_LNS0_7CopyAlgE1EEEvT0_T1_T2_T3_T4_T5_T6_T7_T9_T10__param_9[8]
)
.maxntid 128
{
	.reg .pred 	%p<116>;
	.reg .b16 	%rs<83>;
	.reg .b32 	%r<803>;
	.reg .b64 	%rd<37>;
	// demoted variable
	.shared .align 16 .b8 _ZZN3cub18CUB_300001_SM_10006detail12batch_memcpy17BatchMemcpyKernelINS2_10policy_hubIjjE9Policy700EN6thrust24THRUST_300001_SM_1000_NS18transform_iteratorIZ4mainEUliE_NS8_17counting_iteratorIiNS8_11use_defaultESC_SC_EESC_SC_EENS9_IZ4mainEUliE0_PiSC_SC_EENS9_IZ4mainEUliE1_SD_SC_SC_EEjPNS8_17constant_iteratorIiSC_SC_EEPSG_SG_PjjNS0_13ScanTileStateIjLb1EEESQ_LNS0_7CopyAlgE1EEEvT0_T1_T2_T3_T4_T5_T6_T7_T9_T10_E12temp_storage[9360];
	ld.param.u64 	%rd12, [_ZN3cub18CUB_300001_SM_10006detail12batch_memcpy17BatchMemcpyKernelINS2_10policy_hubIjjE9Policy700EN6thrust24THRUST_300001_SM_1000_NS18transform_iteratorIZ4mainEUliE_NS8_17counting_iteratorIiNS8_11use_defaultESC_SC_EESC_SC_EENS9_IZ4mainEUliE0_PiSC_SC_EENS9_IZ4mainEUliE1_SD_SC_SC_EEjPNS8_17constant_iteratorIiSC_SC_EEPSG_SG_PjjNS0_13ScanTileStateIjLb1EEESQ_LNS0_7CopyAlgE1EEEvT0_T1_T2_T3_T4_T5_T6_T7_T9_T10__param_9];
	ld.param.u64 	%rd11, [_ZN3cub18CUB_300001_SM_10006detail12batch_memcpy17BatchMemcpyKernelINS2_10policy_hubIjjE9Policy700EN6thrust24THRUST_300001_SM_1000_NS18transform_iteratorIZ4mainEUliE_NS8_17counting_iteratorIiNS8_11use_defaultESC_SC_EESC_SC_EENS9_IZ4mainEUliE0_PiSC_SC_EENS9_IZ4mainEUliE1_SD_SC_SC_EEjPNS8_17constant_iteratorIiSC_SC_EEPSG_SG_PjjNS0_13ScanTileStateIjLb1EEESQ_LNS0_7CopyAlgE1EEEvT0_T1_T2_T3_T4_T5_T6_T7_T9_T10__param_8];
	mov.u32 	%r1, %ctaid.x;
	mov.u32 	%r2, %tid.x;
	bar.sync 	0;
	mov.b32 	%r158, 0;
	// begin inline asm
	shl.b32 %r156, %r158, %r158;
	// end inline asm
	shl.b32 	%r159, %r156, 1;
	and.b32  	%r160, %r159, 2147483646;
	add.s32 	%r161, %r160, %r160;
	shr.u32 	%r162, %r2, 2;
	add.s32 	%r3, %r162, %r2;
	shl.b32 	%r163, %r3, 2;
	mov.u32 	%r164, _ZZN3cub18CUB_300001_SM_10006detail12batch_memcpy17BatchMemcpyKernelINS2_10policy_hubIjjE9Policy700EN6thrust24THRUST_300001_SM_1000_NS18transform_iteratorIZ4mainEUliE_NS8_17counting_iteratorIiNS8_11use_defaultESC_SC_EESC_SC_EENS9_IZ4mainEUliE0_PiSC_SC_EENS9_IZ4mainEUliE1_SD_SC_SC_EEjPNS8_17constant_iteratorIiSC_SC_EEPSG_SG_PjjNS0_13ScanTileStateIjLb1EEESQ_LNS0_7CopyAlgE1EEEvT0_T1_T2_T3_T4_T5_T6_T7_T9_T10_E12temp_storage;
	add.s32 	%r165, %r164, 16;
	add.s32 	%r4, %r165, %r163;
	st.shared.u32 	[%r4], %r161;
	bar.sync 	0;
	setp.gt.u32 	%p2, %r2, 31;
	mad.lo.s32 	%r5, %r2, 20, %r165;
	@%p2 bra 	$L__BB3_3;
	ld.shared.u32 	%r197, [%r5];
	ld.shared.u32 	%r198, [%r5+4];
	ld.shared.u32 	%r199, [%r5+8];
	ld.shared.u32 	%r200, [%r5+12];
	add.s32 	%r201, %r198, %r197;
	add.s32 	%r202, %r199, %r201;
	add.s32 	%r168, %r200, %r202;
	// begin inline asm
	mov.u32 %r166, %laneid;
	// end inline asm
	mov.b32 	%r194, 1;
	mov.b32 	%r195, 0;
	mov.b32 	%r196, -1;
	// begin inline asm
	shfl.sync.up.b32 %r167, %r168, %r194, %r195, %r196;
	// end inline asm
	setp.gt.s32 	%p3, %r166, 0;
	selp.b32 	%r203, %r167, 0, %p3;
	add.s32 	%r173, %r168, %r203;
	mov.b32 	%r174, 2;
	// begin inline asm
	shfl.sync.up.b32 %r172, %r173, %r174, %r195, %r196;
	// end inline asm
	setp.lt.s32 	%p4, %r166, 2;
	selp.b32 	%r204, 0, %r172, %p4;
	add.s32 	%r178, %r173, %r204;
	mov.b32 	%r179, 4;
	// begin inline asm
	shfl.sync.up.b32 %r177, %r178, %r179, %r195, %r196;
	// end inline asm
	setp.lt.s32 	%p5, %r166, 4;
	selp.b32 	%r205, 0, %r177, %p5;
	add.s32 	%r183, %r178, %r205;
	mov.b32 	%r184, 8;
	// begin inline asm
	shfl.sync.up.b32 %r182, %r183, %r184, %r195, %r196;
	// end inline asm
	setp.lt.s32 	%p6, %r166, 8;
	selp.b32 	%r206, 0, %r182, %p6;
	add.s32 	%r188, %r183, %r206;
	mov.b32 	%r189, 16;
	// begin inline asm
	shfl.sync.up.b32 %r187, %r188, %r189, %r195, %r196;
	// end inline asm
	setp.lt.s32 	%p7, %r166, 16;
	selp.b32 	%r207, 0, %r187, %p7;
	add.s32 	%r193, %r188, %r207;
	shfl.sync.idx.b32	%r6|%p8, %r193, 31, 31, -1;
	// begin inline asm
	shfl.sync.up.b32 %r192, %r193, %r194, %r195, %r196;
	// end inline asm
	setp.eq.s32 	%p9, %r166, 0;
	selp.b32 	%r208, 0, %r192, %p9;
	ld.shared.u32 	%r209, [%r5];
	ld.shared.u32 	%r210, [%r5+4];
	ld.shared.u32 	%r211, [%r5+8];
	add.s32 	%r212, %r209, %r208;
	add.s32 	%r213, %r210, %r212;
	add.s32 	%r214, %r211, %r213;
	st.shared.u32 	[%r5], %r208;
	st.shared.u32 	[%r5+4], %r212;
	st.shared.u32 	[%r5+8], %r213;
	st.shared.u32 	[%r5+12], %r214;
	setp.ne.s32 	%p10, %r2, 0;
	@%p10 bra 	$L__BB3_3;
	st.shared.u32 	[_ZZN3cub18CUB_300001_SM_10006detail12batch_memcpy17BatchMemcpyKernelINS2_10policy_hubIjjE9Policy700EN6thrust24THRUST_300001_SM_1000_NS18transform_iteratorIZ4mainEUliE_NS8_17counting_iteratorIiNS8_11use_defaultESC_SC_EESC_SC_EENS9_IZ4mainEUliE0_PiSC_SC_EENS9_IZ4mainEUliE1_SD_SC_SC_EEjPNS8_17constant_iteratorIiSC_SC_EEPSG_SG_PjjNS0_13ScanTileStateIjLb1EEESQ_LNS0_7CopyAlgE1EEEvT0_T1_T2_T3_T4_T5_T6_T7_T9_T10_E12temp_storage+656], %r6;
$L__BB3_3:
	bar.sync 	0;
	ld.shared.u32 	%r216, [_ZZN3cub18CUB_300001_SM_10006detail12batch_memcpy17BatchMemcpyKernelINS2_10policy_hubIjjE9Policy700EN6thrust24THRUST_300001_SM_1000_NS18transform_iteratorIZ4mainEUliE_NS8_17counting_iteratorIiNS8_11use_defaultESC_SC_EESC_SC_EENS9_IZ4mainEUliE0_PiSC_SC_EENS9_IZ4mainEUliE1_SD_SC_SC_EEjPNS8_17constant_iteratorIiSC_SC_EEPSG_SG_PjjNS0_13ScanTileStateIjLb1EEESQ_LNS0_7CopyAlgE1EEEvT0_T1_T2_T3_T4_T5_T6_T7_T9_T10_E12temp_storage+656];
	bar.sync 	0;
	mov.b32 	%r217, 0;
	// begin inline asm
	shr.b32 %r215, %r216, %r217;
	// end inline asm
	and.b32  	%r7, %r215, 1023;
	mov.b32 	%r220, 20;
	// begin inline asm
	shr.b32 %r218, %r216, %r220;
	// end inline asm
	setp.ne.s32 	%p11, %r1, 0;
	@%p11 bra 	$L__BB3_6;
	setp.ne.s32 	%p44, %r2, 0;
	mov.pred 	%p115, 0;
	@%p44 bra 	$L__BB3_30;
	and.b32  	%r318, %r218, 1023;
	add.s64 	%rd24, %rd11, 256;
	mov.b32 	%r317, 101;
	// begin inline asm
	st.relaxed.gpu.v2.u32 [%rd24], {%r317, %r318};
	// end inline asm
	mov.b32 	%r761, 0;
	bra.uni 	$L__BB3_29;
$L__BB3_6:
	setp.gt.u32 	%p13, %r2, 31;
	mov.pred 	%p115, 0;
	@%p13 bra 	$L__BB3_30;
	and.b32  	%r9, %r218, 1023;
	setp.ne.s32 	%p14, %r2, 0;
	mul.wide.u32 	%rd13, %r1, 8;
	add.s64 	%rd2, %rd11, %rd13;
	@%p14 bra 	$L__BB3_9;
	st.shared.u32 	[_ZZN3cub18CUB_300001_SM_10006detail12batch_memcpy17BatchMemcpyKernelINS2_10policy_hubIjjE9Policy700EN6thrust24THRUST_300001_SM_1000_NS18transform_iteratorIZ4mainEUliE_NS8_17counting_iteratorIiNS8_11use_defaultESC_SC_EESC_SC_EENS9_IZ4mainEUliE0_PiSC_SC_EENS9_IZ4mainEUliE1_SD_SC_SC_EEjPNS8_17constant_iteratorIiSC_SC_EEPSG_SG_PjjNS0_13ScanTileStateIjLb1EEESQ_LNS0_7CopyAlgE1EEEvT0_T1_T2_T3_T4_T5_T6_T7_T9_T10_E12temp_storage+12], %r9;
	add.s64 	%rd14, %rd2, 256;
	mov.b32 	%r221, 100;
	// begin inline asm
	st.relaxed.gpu.v2.u32 [%rd14], {%r221, %r9};
	// end inline asm
$L__BB3_9:
	not.b32 	%r10, %r2;
	mov.u32 	%r11, %nctaid.x;
	setp.gt.u32 	%p15, %r11, 499;
	@%p15 bra 	$L__BB3_11;
	membar.cta;
	bra.uni 	$L__BB3_12;
$L__BB3_11:
	mov.b32 	%r223, 450;
	// begin inline asm
	nanosleep.u32 %r223;
	// end inline asm
$L__BB3_12:
	mul.wide.s32 	%rd16, %r10, 8;
	add.s64 	%rd17, %rd2, %rd16;
	add.s64 	%rd15, %rd17, 256;
	// begin inline asm
	ld.relaxed.gpu.v2.u32 {%r763, %r759}, [%rd15];
	// end inline asm
$L__BB3_13:
	setp.eq.s32 	%p16, %r763, 99;
	mov.b32 	%r226, -1;
	vote.sync.any.pred 	%p17, %p16, %r226;
	not.pred 	%p18, %p17;
	@%p18 bra 	$L__BB3_18;
	setp.gt.u32 	%p42, %r11, 499;
	@%p42 bra 	$L__BB3_16;
	membar.cta;
	bra.uni 	$L__BB3_17;
$L__BB3_16:
	mov.b32 	%r314, 350;
	// begin inline asm
	nanosleep.u32 %r314;
	// end inline asm
$L__BB3_17:
	// begin inline asm
	ld.relaxed.gpu.v2.u32 {%r763, %r759}, [%rd15];
	// end inline asm
	bra.uni 	$L__BB3_13;
$L__BB3_18:
	setp.eq.s32 	%p19, %r763, 101;
	// begin inline asm
	mov.u32 %r228, %laneid;
	// end inline asm
	mov.b32 	%r254, -1;
	vote.sync.ballot.b32 	%r255, %p19, %r254;
	// begin inline asm
	mov.u32 %r229, %lanemask_ge;
	// end inline asm
	and.b32  	%r256, %r255, %r229;
	or.b32  	%r257, %r256, -2147483648;
	add.s32 	%r258, %r257, -1;
	not.b32 	%r259, %r257;
	and.b32  	%r260, %r259, %r258;
	popc.b32 	%r233, %r260;
	mov.b32 	%r232, 1;
	// begin inline asm
	shfl.sync.down.b32 %r230, %r759, %r232, %r233, %r254;
	// end inline asm
	setp.lt.s32 	%p21, %r228, %r233;
	selp.b32 	%r261, %r230, 0, %p21;
	add.s32 	%r236, %r261, %r759;
	mov.b32 	%r237, 2;
	// begin inline asm
	shfl.sync.down.b32 %r235, %r236, %r237, %r233, %r254;
	// end inline asm
	add.s32 	%r22, %r228, 2;
	setp.gt.s32 	%p22, %r22, %r233;
	selp.b32 	%r262, 0, %r235, %p22;
	add.s32 	%r241, %r236, %r262;
	mov.b32 	%r242, 4;
	// begin inline asm
	shfl.sync.down.b32 %r240, %r241, %r242, %r233, %r254;
	// end inline asm
	add.s32 	%r23, %r228, 4;
	setp.gt.s32 	%p23, %r23, %r233;
	selp.b32 	%r263, 0, %r240, %p23;
	add.s32 	%r246, %r241, %r263;
	mov.b32 	%r247, 8;
	// begin inline asm
	shfl.sync.down.b32 %r245, %r246, %r247, %r233, %r254;
	// end inline asm
	add.s32 	%r24, %r228, 8;
	setp.gt.s32 	%p24, %r24, %r233;
	selp.b32 	%r264, 0, %r245, %p24;
	add.s32 	%r251, %r246, %r264;
	mov.b32 	%r252, 16;
	// begin inline asm
	shfl.sync.down.b32 %r250, %r251, %r252, %r233, %r254;
	// end inline asm
	add.s32 	%r25, %r228, 16;
	setp.gt.s32 	%p25, %r25, %r233;
	selp.b32 	%r265, 0, %r250, %p25;
	add.s32 	%r761, %r251, %r265;
	add.s32 	%r762, %r1, %r10;
	add.s64 	%rd4, %rd11, 256;
$L__BB3_19:
	setp.ne.s32 	%p26, %r763, 101;
	mov.b32 	%r266, -1;
	vote.sync.all.pred 	%p27, %p26, %r266;
	not.pred 	%p28, %p27;
	@%p28 bra 	$L__BB3_27;
	mul.wide.s32 	%rd20, %r762, 8;
	add.s64 	%rd21, %rd4, %rd20;
	add.s64 	%rd19, %rd21, -256;
	// begin inline asm
	ld.relaxed.gpu.v2.u32 {%r763, %r764}, [%rd19];
	// end inline asm
$L__BB3_21:
	setp.eq.s32 	%p31, %r763, 99;
	mov.b32 	%r272, -1;
	vote.sync.any.pred 	%p32, %p31, %r272;
	not.pred 	%p33, %p32;
	@%p33 bra 	$L__BB3_26;
	setp.gt.u32 	%p41, %r11, 499;
	@%p41 bra 	$L__BB3_24;
	membar.cta;
	bra.uni 	$L__BB3_25;
$L__BB3_24:
	mov.b32 	%r311, 350;
	// begin inline asm
	nanosleep.u32 %r311;
	// end inline asm
$L__BB3_25:
	// begin inline asm
	ld.relaxed.gpu.v2.u32 {%r763, %r764}, [%rd19];
	// end inline asm
	bra.uni 	$L__BB3_21;
$L__BB3_26:
	setp.eq.s32 	%p34, %r763, 101;
	mov.b32 	%r298, -1;
	vote.sync.ballot.b32 	%r299, %p34, %r298;
	and.b32  	%r300, %r299, %r229;
	or.b32  	%r301, %r300, -2147483648;
	add.s32 	%r302, %r301, -1;
	not.b32 	%r303, %r301;
	and.b32  	%r304, %r303, %r302;
	popc.b32 	%r277, %r304;
	mov.b32 	%r276, 1;
	// begin inline asm
	shfl.sync.down.b32 %r274, %r764, %r276, %r277, %r298;
	// end inline asm
	setp.lt.s32 	%p36, %r228, %r277;
	selp.b32 	%r305, %r274, 0, %p36;
	add.s32 	%r280, %r305, %r764;
	mov.b32 	%r281, 2;
	// begin inline asm
	shfl.sync.down.b32 %r279, %r280, %r281, %r277, %r298;
	// end inline asm
	setp.gt.s32 	%p37, %r22, %r277;
	selp.b32 	%r306, 0, %r279, %p37;
	add.s32 	%r285, %r280, %r306;
	mov.b32 	%r286, 4;
	// begin inline asm
	shfl.sync.down.b32 %r284, %r285, %r286, %r277, %r298;
	// end inline asm
	setp.gt.s32 	%p38, %r23, %r277;
	selp.b32 	%r307, 0, %r284, %p38;
	add.s32 	%r290, %r285, %r307;
	mov.b32 	%r291, 8;
	// begin inline asm
	shfl.sync.down.b32 %r289, %r290, %r291, %r277, %r298;
	// end inline asm
	setp.gt.s32 	%p39, %r24, %r277;
	selp.b32 	%r308, 0, %r289, %p39;
	add.s32 	%r295, %r290, %r308;
	mov.b32 	%r296, 16;
	// begin inline asm
	shfl.sync.down.b32 %r294, %r295, %r296, %r277, %r298;
	// end inline asm
	setp.gt.s32 	%p40, %r25, %r277;
	selp.b32 	%r309, 0, %r294, %p40;
	add.s32 	%r310, %r309, %r761;
	add.s32 	%r761, %r310, %r295;
	add.s32 	%r762, %r762, -32;
	bra.uni 	$L__BB3_19;
$L__BB3_27:
	setp.ne.s32 	%p30, %r2, 0;
	@%p30 bra 	$L__BB3_30;
	add.s32 	%r269, %r761, %r9;
	add.s64 	%rd18, %rd2, 256;
	mov.b32 	%r268, 101;
	// begin inline asm
	st.relaxed.gpu.v2.u32 [%rd18], {%r268, %r269};
	// end inline asm
	st.shared.u32 	[_ZZN3cub18CUB_300001_SM_10006detail12batch_memcpy17BatchMemcpyKernelINS2_10policy_hubIjjE9Policy700EN6thrust24THRUST_300001_SM_1000_NS18transform_iteratorIZ4mainEUliE_NS8_17counting_iteratorIiNS8_11use_defaultESC_SC_EESC_SC_EENS9_IZ4mainEUliE0_PiSC_SC_EENS9_IZ4mainEUliE1_SD_SC_SC_EEjPNS8_17constant_iteratorIiSC_SC_EEPSG_SG_PjjNS0_13ScanTileStateIjLb1EEESQ_LNS0_7CopyAlgE1EEEvT0_T1_T2_T3_T4_T5_T6_T7_T9_T10_E12temp_storage+4], %r761;
	st.shared.u32 	[_ZZN3cub18CUB_300001_SM_10006detail12batch_memcpy17BatchMemcpyKernelINS2_10policy_hubIjjE9Policy700EN6thrust24THRUST_300001_SM_1000_NS18transform_iteratorIZ4mainEUliE_NS8_17counting_iteratorIiNS8_11use_defaultESC_SC_EESC_SC_EENS9_IZ4mainEUliE0_PiSC_SC_EENS9_IZ4mainEUliE1_SD_SC_SC_EEjPNS8_17constant_iteratorIiSC_SC_EEPSG_SG_PjjNS0_13ScanTileStateIjLb1EEESQ_LNS0_7CopyAlgE1EEEvT0_T1_T2_T3_T4_T5_T6_T7_T9_T10_E12temp_storage+8], %r269;
$L__BB3_29:
	st.shared.u32 	[_ZZN3cub18CUB_300001_SM_10006detail12batch_memcpy17BatchMemcpyKernelINS2_10policy_hubIjjE9Policy700EN6thrust24THRUST_300001_SM_1000_NS18transform_iteratorIZ4mainEUliE_NS8_17counting_iteratorIiNS8_11use_defaultESC_SC_EESC_SC_EENS9_IZ4mainEUliE0_PiSC_SC_EENS9_IZ4mainEUliE1_SD_SC_SC_EEjPNS8_17constant_iteratorIiSC_SC_EEPSG_SG_PjjNS0_13ScanTileStateIjLb1EEESQ_LNS0_7CopyAlgE1EEEvT0_T1_T2_T3_T4_T5_T6_T7_T9_T10_E12temp_storage+9344], %r761;
	mov.pred 	%p115, -1;
$L__BB3_30:
	setp.ne.s32 	%p46, %r1, 0;
	bar.sync 	0;
	bar.sync 	0;
	shl.b32 	%r42, %r2, 2;
	@%p46 bra 	$L__BB3_36;
	setp.gt.u32 	%p79, %r2, 31;
	mov.b32 	%r462, 0;
	st.shared.u32 	[%r4+2064], %r462;
	bar.sync 	0;
	@%p79 bra 	$L__BB3_34;
	ld.shared.u32 	%r493, [%r5+2064];
	ld.shared.u32 	%r494, [%r5+2068];
	ld.shared.u32 	%r495, [%r5+2072];
	ld.shared.u32 	%r496, [%r5+2076];
	add.s32 	%r497, %r493, %r496;
	add.s32 	%r498, %r497, %r494;
	add.s32 	%r467, %r498, %r495;
	mov.b32 	%r465, 1;
	mov.b32 	%r490, 0;
	mov.b32 	%r492, -1;
	// begin inline asm
	{  .reg .u32 r0;  .reg .pred p;  shfl.sync.up.b32 r0|p, %r467, %r465, %r490, %r492;  @p add.u32 r0, r0, %r467;  mov.u32 %r463, r0;}
	// end inline asm
	mov.b32 	%r471, 2;
	// begin inline asm
	{  .reg .u32 r0;  .reg .pred p;  shfl.sync.up.b32 r0|p, %r463, %r471, %r490, %r492;  @p add.u32 r0, r0, %r463;  mov.u32 %r469, r0;}
	// end inline asm
	mov.b32 	%r477, 4;
	// begin inline asm
	{  .reg .u32 r0;  .reg .pred p;  shfl.sync.up.b32 r0|p, %r469, %r477, %r490, %r492;  @p add.u32 r0, r0, %r469;  mov.u32 %r475, r0;}
	// end inline asm
	mov.b32 	%r483, 8;
	// begin inline asm
	{  .reg .u32 r0;  .reg .pred p;  shfl.sync.up.b32 r0|p, %r475, %r483, %r490, %r492;  @p add.u32 r0, r0, %r475;  mov.u32 %r481, r0;}
	// end inline asm
	mov.b32 	%r489, 16;
	// begin inline asm
	{  .reg .u32 r0;  .reg .pred p;  shfl.sync.up.b32 r0|p, %r481, %r489, %r490, %r492;  @p add.u32 r0, r0, %r481;  mov.u32 %r487, r0;}
	// end inline asm
	shfl.sync.idx.b32	%r43|%p80, %r487, 31, 31, -1;
	sub.s32 	%r499, %r487, %r467;
	ld.shared.u32 	%r500, [%r5+2064];
	ld.shared.u32 	%r501, [%r5+2068];
	ld.shared.u32 	%r502, [%r5+2072];
	add.s32 	%r503, %r500, %r499;
	add.s32 	%r504, %r501, %r503;
	add.s32 	%r505, %r502, %r504;
	st.shared.u32 	[%r5+2064], %r499;
	st.shared.u32 	[%r5+2068], %r503;
	st.shared.u32 	[%r5+2072], %r504;
	st.shared.u32 	[%r5+2076], %r505;
	setp.ne.s32 	%p81, %r2, 0;
	@%p81 bra 	$L__BB3_34;
	st.shared.u32 	[_ZZN3cub18CUB_300001_SM_10006detail12batch_memcpy17BatchMemcpyKernelINS2_10policy_hubIjjE9Policy700EN6thrust24THRUST_300001_SM_1000_NS18transform_iteratorIZ4mainEUliE_NS8_17counting_iteratorIiNS8_11use_defaultESC_SC_EESC_SC_EENS9_IZ4mainEUliE0_PiSC_SC_EENS9_IZ4mainEUliE1_SD_SC_SC_EEjPNS8_17constant_iteratorIiSC_SC_EEPSG_SG_PjjNS0_13ScanTileStateIjLb1EEESQ_LNS0_7CopyAlgE1EEEvT0_T1_T2_T3_T4_T5_T6_T7_T9_T10_E12temp_storage+2720], %r43;
$L__BB3_34:
	bar.sync 	0;
	not.pred 	%p82, %p115;
	@%p82 bra 	$L__BB3_61;
	ld.shared.u32 	%r507, [_ZZN3cub18CUB_300001_SM_10006detail12batch_memcpy17BatchMemcpyKernelINS2_10policy_hubIjjE9Policy700EN6thrust24THRUST_300001_SM_1000_NS18transform_iteratorIZ4mainEUliE_NS8_17counting_iteratorIiNS8_11use_defaultESC_SC_EESC_SC_EENS9_IZ4mainEUliE0_PiSC_SC_EENS9_IZ4mainEUliE1_SD_SC_SC_EEjPNS8_17constant_iteratorIiSC_SC_EEPSG_SG_PjjNS0_13ScanTileStateIjLb1EEESQ_LNS0_7CopyAlgE1EEEvT0_T1_T2_T3_T4_T5_T6_T7_T9_T10_E12temp_storage+2720];
	add.s64 	%rd36, %rd12, 256;
	mov.b32 	%r506, 101;
	// begin inline asm
	st.relaxed.gpu.v2.u32 [%rd36], {%r506, %r507};
	// end inline asm
	bra.uni 	$L__BB3_61;
$L__BB3_36:
	setp.gt.u32 	%p47, %r2, 31;
	mov.b32 	%r320, 0;
	st.shared.u32 	[%r4+2064], %r320;
	bar.sync 	0;
	@%p47 bra 	$L__BB3_60;
	// begin inline asm
	mov.u32 %r321, %laneid;
	// end inline asm
	ld.shared.u32 	%r352, [%r5+2064];
	ld.shared.u32 	%r353, [%r5+2068];
	ld.shared.u32 	%r354, [%r5+2072];
	ld.shared.u32 	%r355, [%r5+2076];
	add.s32 	%r356, %r352, %r355;
	add.s32 	%r357, %r356, %r353;
	add.s32 	%r326, %r357, %r354;
	mov.b32 	%r324, 1;
	mov.b32 	%r349, 0;
	mov.b32 	%r351, -1;
	// begin inline asm
	{  .reg .u32 r0;  .reg .pred p;  shfl.sync.up.b32 r0|p, %r326, %r324, %r349, %r351;  @p add.u32 r0, r0, %r326;  mov.u32 %r322, r0;}
	// end inline asm
	mov.b32 	%r330, 2;
	// begin inline asm
	{  .reg .u32 r0;  .reg .pred p;  shfl.sync.up.b32 r0|p, %r322, %r330, %r349, %r351;  @p add.u32 r0, r0, %r322;  mov.u32 %r328, r0;}
	// end inline asm
	mov.b32 	%r336, 4;
	// begin inline asm
	{  .reg .u32 r0;  .reg .pred p;  shfl.sync.up.b32 r0|p, %r328, %r336, %r349, %r351;  @p add.u32 r0, r0, %r328;  mov.u32 %r334, r0;}
	// end inline asm
	mov.b32 	%r342, 8;
	// begin inline asm
	{  .reg .u32 r0;  .reg .pred p;  shfl.sync.up.b32 r0|p, %r334, %r342, %r349, %r351;  @p add.u32 r0, r0, %r334;  mov.u32 %r340, r0;}
	// end inline asm
	mov.b32 	%r348, 16;
	// begin inline asm
	{  .reg .u32 r0;  .reg .pred p;  shfl.sync.up.b32 r0|p, %r340, %r348, %r349, %r351;  @p add.u32 r0, r0, %r340;  mov.u32 %r346, r0;}
	// end inline asm
	shfl.sync.idx.b32	%r45|%p48, %r346, 31, 31, -1;
	sub.s32 	%r46, %r346, %r326;
	mul.wide.u32 	%rd25, %r1, 8;
	add.s64 	%rd7, %rd12, %rd25;
	not.pred 	%p49, %p115;
	@%p49 bra 	$L__BB3_39;
	st.shared.u32 	[_ZZN3cub18CUB_300001_SM_10006detail12batch_memcpy17BatchMemcpyKernelINS2_10policy_hubIjjE9Policy700EN6thrust24THRUST_300001_SM_1000_NS18transform_iteratorIZ4mainEUliE_NS8_17counting_iteratorIiNS8_11use_defaultESC_SC_EESC_SC_EENS9_IZ4mainEUliE0_PiSC_SC_EENS9_IZ4mainEUliE1_SD_SC_SC_EEjPNS8_17constant_iteratorIiSC_SC_EEPSG_SG_PjjNS0_13ScanTileStateIjLb1EEESQ_LNS0_7CopyAlgE1EEEvT0_T1_T2_T3_T4_T5_T6_T7_T9_T10_E12temp_storage+2060], %r45;
	add.s64 	%rd26, %rd7, 256;
	mov.b32 	%r358, 100;
	// begin inline asm
	st.relaxed.gpu.v2.u32 [%rd26], {%r358, %r45};
	// end inline asm
$L__BB3_39:
	not.b32 	%r47, %r2;
	mov.u32 	%r48, %nctaid.x;
	setp.gt.u32 	%p50, %r48, 499;
	@%p50 bra 	$L__BB3_41;
	membar.cta;
	bra.uni 	$L__BB3_42;
$L__BB3_41:
	mov.b32 	%r360, 450;
	// begin inline asm
	nanosleep.u32 %r360;
	// end inline asm
$L__BB3_42:
	mul.wide.s32 	%rd28, %r47, 8;
	add.s64 	%rd29, %rd7, %rd28;
	add.s64 	%rd27, %rd29, 256;
	// begin inline asm
	ld.relaxed.gpu.v2.u32 {%r771, %r767}, [%rd27];
	// end inline asm
$L__BB3_43:
	setp.eq.s32 	%p51, %r771, 99;
	mov.b32 	%r363, -1;
	vote.sync.any.pred 	%p52, %p51, %r363;
	not.pred 	%p53, %p52;
	@%p53 bra 	$L__BB3_48;
	setp.gt.u32 	%p78, %r48, 499;
	@%p78 bra 	$L__BB3_46;
	membar.cta;
	bra.uni 	$L__BB3_47;
$L__BB3_46:
	mov.b32 	%r459, 350;
	// begin inline asm
	nanosleep.u32 %r459;
	// end inline asm
$L__BB3_47:
	// begin inline asm
	ld.relaxed.gpu.v2.u32 {%r771, %r767}, [%rd27];
	// end inline asm
	bra.uni 	$L__BB3_43;
$L__BB3_48:
	setp.eq.s32 	%p54, %r771, 101;
	mov.b32 	%r390, -1;
	vote.sync.ballot.b32 	%r391, %p54, %r390;
	// begin inline asm
	mov.u32 %r365, %lanemask_ge;
	// end inline asm
	and.b32  	%r392, %r391, %r365;
	or.b32  	%r393, %r392, -2147483648;
	add.s32 	%r394, %r393, -1;
	not.b32 	%r395, %r393;
	and.b32  	%r396, %r395, %r394;
	popc.b32 	%r369, %r396;
	mov.b32 	%r368, 1;
	// begin inline asm
	shfl.sync.down.b32 %r366, %r767, %r368, %r369, %r390;
	// end inline asm
	setp.lt.s32 	%p56, %r321, %r369;
	selp.b32 	%r397, %r366, 0, %p56;
	add.s32 	%r372, %r397, %r767;
	mov.b32 	%r373, 2;
	// begin inline asm
	shfl.sync.down.b32 %r371, %r372, %r373, %r369, %r390;
	// end inline asm
	add.s32 	%r58, %r321, 2;
	setp.gt.s32 	%p57, %r58, %r369;
	selp.b32 	%r398, 0, %r371, %p57;
	add.s32 	%r377, %r372, %r398;
	mov.b32 	%r378, 4;
	// begin inline asm
	shfl.sync.down.b32 %r376, %r377, %r378, %r369, %r390;
	// end inline asm
	add.s32 	%r59, %r321, 4;
	setp.gt.s32 	%p58, %r59, %r369;
	selp.b32 	%r399, 0, %r376, %p58;
	add.s32 	%r382, %r377, %r399;
	mov.b32 	%r383, 8;
	// begin inline asm
	shfl.sync.down.b32 %r381, %r382, %r383, %r369, %r390;
	// end inline asm
	add.s32 	%r60, %r321, 8;
	setp.gt.s32 	%p59, %r60, %r369;
	selp.b32 	%r400, 0, %r381, %p59;
	add.s32 	%r387, %r382, %r400;
	mov.b32 	%r388, 16;
	// begin inline asm
	shfl.sync.down.b32 %r386, %r387, %r388, %r369, %r390;
	// end inline asm
	add.s32 	%r61, %r321, 16;
	setp.gt.s32 	%p60, %r61, %r369;
	selp.b32 	%r401, 0, %r386, %p60;
	add.s32 	%r768, %r387, %r401;
	add.s32 	%r770, %r1, %r47;
	add.s64 	%rd9, %rd12, 256;
$L__BB3_49:
	setp.ne.s32 	%p61, %r771, 101;
	mov.b32 	%r402, -1;
	vote.sync.all.pred 	%p62, %p61, %r402;
	not.pred 	%p63, %p62;
	@%p63 bra 	$L__BB3_57;
	mul.wide.s32 	%rd32, %r770, 8;
	add.s64 	%rd33, %rd9, %rd32;
	add.s64 	%rd31, %rd33, -256;
	// begin inline asm
	ld.relaxed.gpu.v2.u32 {%r771, %r772}, [%rd31];
	// end inline asm
$L__BB3_51:
	setp.eq.s32 	%p67, %r771, 99;
	mov.b32 	%r417, -1;
	vote.sync.any.pred 	%p68, %p67, %r417;
	not.pred 	%p69, %p68;
	@%p69 bra 	$L__BB3_56;
	setp.gt.u32 	%p77, %r48, 499;
	@%p77 bra 	$L__BB3_54;
	membar.cta;
	bra.uni 	$L__BB3_55;
$L__BB3_54:
	mov.b32 	%r456, 350;
	// begin inline asm
	nanosleep.u32 %r456;
	// end inline asm
$L__BB3_55:
	// begin inline asm
	ld.relaxed.gpu.v2.u32 {%r771, %r772}, [%rd31];
	// end inline asm
	bra.uni 	$L__BB3_51;
$L__BB3_56:
	setp.eq.s32 	%p70, %r771, 101;
	mov.b32 	%r443, -1;
	vote.sync.ballot.b32 	%r444, %p70, %r443;
	and.b32  	%r445, %r444, %r365;
	or.b32  	%r446, %r445, -2147483648;
	add.s32 	%r447, %r446, -1;
	not.b32 	%r448, %r446;
	and.b32  	%r449, %r448, %r447;
	popc.b32 	%r422, %r449;
	mov.b32 	%r421, 1;
	// begin inline asm
	shfl.sync.down.b32 %r419, %r772, %r421, %r422, %r443;
	// end inline asm
	setp.lt.s32 	%p72, %r321, %r422;
	selp.b32 	%r450, %r419, 0, %p72;
	add.s32 	%r425, %r450, %r772;
	mov.b32 	%r426, 2;
	// begin inline asm
	shfl.sync.down.b32 %r424, %r425, %r426, %r422, %r443;
	// end inline asm
	setp.gt.s32 	%p73, %r58, %r422;
	selp.b32 	%r451, 0, %r424, %p73;
	add.s32 	%r430, %r425, %r451;
	mov.b32 	%r431, 4;
	// begin inline asm
	shfl.sync.down.b32 %r429, %r430, %r431, %r422, %r443;
	// end inline asm
	setp.gt.s32 	%p74, %r59, %r422;
	selp.b32 	%r452, 0, %r429, %p74;
	add.s32 	%r435, %r430, %r452;
	mov.b32 	%r436, 8;
	// begin inline asm
	shfl.sync.down.b32 %r434, %r435, %r436, %r422, %r443;
	// end inline asm
	setp.gt.s32 	%p75, %r60, %r422;
	selp.b32 	%r453, 0, %r434, %p75;
	add.s32 	%r440, %r435, %r453;
	mov.b32 	%r441, 16;
	// begin inline asm
	shfl.sync.down.b32 %r439, %r440, %r441, %r422, %r443;
	// end inline asm
	setp.gt.s32 	%p76, %r61, %r422;
	selp.b32 	%r454, 0, %r439, %p76;
	add.s32 	%r455, %r454, %r768;
	add.s32 	%r768, %r455, %r440;
	add.s32 	%r770, %r770, -32;
	bra.uni 	$L__BB3_49;
$L__BB3_57:
	@%p49 bra 	$L__BB3_59;
	add.s32 	%r405, %r768, %r45;
	add.s64 	%rd30, %rd7, 256;
	mov.b32 	%r404, 101;
	// begin inline asm
	st.relaxed.gpu.v2.u32 [%rd30], {%r404, %r405};
	// end inline asm
	st.shared.u32 	[_ZZN3cub18CUB_300001_SM_10006detail12batch_memcpy17BatchMemcpyKernelINS2_10policy_hubIjjE9Policy700EN6thrust24THRUST_300001_SM_1000_NS18transform_iteratorIZ4mainEUliE_NS8_17counting_iteratorIiNS8_11use_defaultESC_SC_EESC_SC_EENS9_IZ4mainEUliE0_PiSC_SC_EENS9_IZ4mainEUliE1_SD_SC_SC_EEjPNS8_17constant_iteratorIiSC_SC_EEPSG_SG_PjjNS0_13ScanTileStateIjLb1EEESQ_LNS0_7CopyAlgE1EEEvT0_T1_T2_T3_T4_T5_T6_T7_T9_T10_E12temp_storage+2052], %r768;
	st.shared.u32 	[_ZZN3cub18CUB_300001_SM_10006detail12batch_memcpy17BatchMemcpyKernelINS2_10policy_hubIjjE9Policy700EN6thrust24THRUST_300001_SM_1000_NS18transform_iteratorIZ4mainEUliE_NS8_17counting_iteratorIiNS8_11use_defaultESC_SC_EESC_SC_EENS9_IZ4mainEUliE0_PiSC_SC_EENS9_IZ4mainEUliE1_SD_SC_SC_EEjPNS8_17constant_iteratorIiSC_SC_EEPSG_SG_PjjNS0_13ScanTileStateIjLb1EEESQ_LNS0_7CopyAlgE1EEEvT0_T1_T2_T3_T4_T5_T6_T7_T9_T10_E12temp_storage+2056], %r405;
$L__BB3_59:
	shfl.sync.idx.b32	%r406|%p65, %r768, 0, 31, -1;
	setp.eq.s32 	%p66, %r2, 0;
	selp.b32 	%r407, 0, %r46, %p66;
	add.s32 	%r408, %r407, %r406;
	ld.shared.u32 	%r409, [%r5+2064];
	ld.shared.u32 	%r410, [%r5+2068];
	ld.shared.u32 	%r411, [%r5+2072];
	add.s32 	%r412, %r409, %r408;
	add.s32 	%r413, %r410, %r412;
	add.s32 	%r414, %r411, %r413;
	st.shared.u32 	[%r5+2064], %r408;
	st.shared.u32 	[%r5+2068], %r412;
	st.shared.u32 	[%r5+2072], %r413;
	st.shared.u32 	[%r5+2076], %r414;
$L__BB3_60:
	bar.sync 	0;
$L__BB3_61:
	bar.sync 	0;
	bar.sync 	0;
	setp.ge.u32 	%p83, %r42, %r7;
	shl.b32 	%r509, %r42, 2;
	add.s32 	%r77, %r164, %r509;
	mov.b32 	%r773, 0;
	@%p83 bra 	$L__BB3_63;
	ld.shared.u32 	%r511, [%r77];
	mov.b32 	{%rs25, %rs72}, %r511;
	cvt.u32.u16 	%r773, %rs25;
$L__BB3_63:
	add.s32 	%r80, %r42, 1;
	setp.ge.u32 	%p84, %r80, %r7;
	mov.b32 	%r774, 0;
	@%p84 bra 	$L__BB3_65;
	ld.shared.u32 	%r513, [%r77+4];
	mov.b32 	{%rs27, %rs73}, %r513;
	cvt.u32.u16 	%r774, %rs27;
$L__BB3_65:
	add.s32 	%r83, %r42, 2;
	setp.ge.u32 	%p85, %r83, %r7;
	mov.b32 	%r775, 0;
	@%p85 bra 	$L__BB3_67;
	ld.shared.u32 	%r515, [%r77+8];
	mov.b32 	{%rs29, %rs74}, %r515;
	cvt.u32.u16 	%r775, %rs29;
$L__BB3_67:
	add.s32 	%r86, %r42, 3;
	setp.ge.u32 	%p86, %r86, %r7;
	mov.b32 	%r776, 0;
	@%p86 bra 	$L__BB3_69;
	ld.shared.u32 	%r517, [%r77+12];
	mov.b32 	{%rs31, %rs75}, %r517;
	cvt.u32.u16 	%r776, %rs31;
$L__BB3_69:
	setp.gt.u32 	%p87, %r2, 31;
	add.s32 	%r89, %r774, %r773;
	add.s32 	%r90, %r775, %r89;
	add.s32 	%r518, %r776, %r90;
	st.shared.u32 	[%r4+2048], %r518;
	bar.sync 	0;
	@%p87 bra 	$L__BB3_72;
	ld.shared.u32 	%r549, [%r5+2048];
	ld.shared.u32 	%r550, [%r5+2052];
	ld.shared.u32 	%r551, [%r5+2056];
	ld.shared.u32 	%r552, [%r5+2060];
	add.s32 	%r553, %r549, %r552;
	add.s32 	%r554, %r553, %r550;
	add.s32 	%r523, %r554, %r551;
	mov.b32 	%r521, 1;
	mov.b32 	%r546, 0;
	mov.b32 	%r548, -1;
	// begin inline asm
	{  .reg .u32 r0;  .reg .pred p;  shfl.sync.up.b32 r0|p, %r523, %r521, %r546, %r548;  @p add.u32 r0, r0, %r523;  mov.u32 %r519, r0;}
	// end inline asm
	mov.b32 	%r527, 2;
	// begin inline asm
	{  .reg .u32 r0;  .reg .pred p;  shfl.sync.up.b32 r0|p, %r519, %r527, %r546, %r548;  @p add.u32 r0, r0, %r519;  mov.u32 %r525, r0;}
	// end inline asm
	mov.b32 	%r533, 4;
	// begin inline asm
	{  .reg .u32 r0;  .reg .pred p;  shfl.sync.up.b32 r0|p, %r525, %r533, %r546, %r548;  @p add.u32 r0, r0, %r525;  mov.u32 %r531, r0;}
	// end inline asm
	mov.b32 	%r539, 8;
	// begin inline asm
	{  .reg .u32 r0;  .reg .pred p;  shfl.sync.up.b32 r0|p, %r531, %r539, %r546, %r548;  @p add.u32 r0, r0, %r531;  mov.u32 %r537, r0;}
	// end inline asm
	mov.b32 	%r545, 16;
	// begin inline asm
	{  .reg .u32 r0;  .reg .pred p;  shfl.sync.up.b32 r0|p, %r537, %r545, %r546, %r548;  @p add.u32 r0, r0, %r537;  mov.u32 %r543, r0;}
	// end inline asm
	shfl.sync.idx.b32	%r91|%p88, %r543, 31, 31, -1;
	sub.s32 	%r555, %r543, %r523;
	add.s32 	%r556, %r549, %r555;
	add.s32 	%r557, %r550, %r556;
	add.s32 	%r558, %r551, %r557;
	st.shared.u32 	[%r5+2048], %r555;
	st.shared.u32 	[%r5+2052], %r556;
	st.shared.u32 	[%r5+2056], %r557;
	st.shared.u32 	[%r5+2060], %r558;
	setp.ne.s32 	%p89, %r2, 0;
	@%p89 bra 	$L__BB3_72;
	st.shared.u32 	[_ZZN3cub18CUB_300001_SM_10006detail12batch_memcpy17BatchMemcpyKernelINS2_10policy_hubIjjE9Policy700EN6thrust24THRUST_300001_SM_1000_NS18transform_iteratorIZ4mainEUliE_NS8_17counting_iteratorIiNS8_11use_defaultESC_SC_EESC_SC_EENS9_IZ4mainEUliE0_PiSC_SC_EENS9_IZ4mainEUliE1_SD_SC_SC_EEjPNS8_17constant_iteratorIiSC_SC_EEPSG_SG_PjjNS0_13ScanTileStateIjLb1EEESQ_LNS0_7CopyAlgE1EEEvT0_T1_T2_T3_T4_T5_T6_T7_T9_T10_E12temp_storage+2704], %r91;
$L__BB3_72:
	bar.sync 	0;
	ld.shared.u32 	%r559, [%r4+2048];
	ld.shared.u32 	%r560, [_ZZN3cub18CUB_300001_SM_10006detail12batch_memcpy17BatchMemcpyKernelINS2_10policy_hubIjjE9Policy700EN6thrust24THRUST_300001_SM_1000_NS18transform_iteratorIZ4mainEUliE_NS8_17counting_iteratorIiNS8_11use_defaultESC_SC_EESC_SC_EENS9_IZ4mainEUliE0_PiSC_SC_EENS9_IZ4mainEUliE1_SD_SC_SC_EEjPNS8_17constant_iteratorIiSC_SC_EEPSG_SG_PjjNS0_13ScanTileStateIjLb1EEESQ_LNS0_7CopyAlgE1EEEvT0_T1_T2_T3_T4_T5_T6_T7_T9_T10_E12temp_storage+2704];
	add.s32 	%r562, %r773, %r559;
	add.s32 	%r563, %r89, %r559;
	add.s32 	%r564, %r90, %r559;
	bar.sync 	0;
	shl.b32 	%r565, %r42, 1;
	add.s32 	%r566, %r164, %r565;
	st.shared.v4.u16 	[%r566+2048], {%rs72, %rs73, %rs74, %rs75};
	st.shared.v4.u32 	[%r77+3072], {%r559, %r562, %r563, %r564};
	bar.sync 	0;
	setp.eq.s32 	%p90, %r560, 0;
	@%p90 bra 	$L__BB3_109;
	shl.b32 	%r92, %r2, 3;
	ld.shared.u32 	%r568, [_ZZN3cub18CUB_300001_SM_10006detail12batch_memcpy17BatchMemcpyKernelINS2_10policy_hubIjjE9Policy700EN6thrust24THRUST_300001_SM_1000_NS18transform_iteratorIZ4mainEUliE_NS8_17counting_iteratorIiNS8_11use_defaultESC_SC_EESC_SC_EENS9_IZ4mainEUliE0_PiSC_SC_EENS9_IZ4mainEUliE1_SD_SC_SC_EEjPNS8_17constant_iteratorIiSC_SC_EEPSG_SG_PjjNS0_13ScanTileStateIjLb1EEESQ_LNS0_7CopyAlgE1EEEvT0_T1_T2_T3_T4_T5_T6_T7_T9_T10_E12temp_storage+4096];
	setp.lt.u32 	%p91, %r92, %r568;
	selp.b32 	%r569, 0, 257, %p91;
	selp.b32 	%r570, 256, 512, %p91;
	selp.b32 	%r571, 128, 384, %p91;
	shl.b32 	%r572, %r571, 2;
	add.s32 	%r573, %r164, 3072;
	add.s32 	%r574, %r573, %r572;
	ld.shared.u32 	%r575, [%r574];
	setp.lt.u32 	%p92, %r92, %r575;
	or.b32  	%r576, %r571, 1;
	selp.b32 	%r577, %r569, %r576, %p92;
	selp.b32 	%r578, %r571, %r570, %p92;
	sub.s32 	%r579, %r578, %r577;
	cvt.u16.u32 	%rs32, %r579;
	shr.u16 	%rs33, %rs32, 15;
	add.s16 	%rs34, %rs32, %rs33;
	shr.s16 	%rs35, %rs34, 1;
	cvt.s32.s16 	%r580, %rs35;
	add.s32 	%r581, %r577, %r580;
	min.s32 	%r582, %r581, 511;
	shl.b32 	%r583, %r582, 2;
	add.s32 	%r584, %r573, %r583;
	ld.shared.u32 	%r585, [%r584];
	setp.lt.u32 	%p93, %r92, %r585;
	add.s32 	%r586, %r582, 1;
	selp.b32 	%r587, %r577, %r586, %p93;
	selp.b32 	%r588, %r582, %r578, %p93;
	sub.s32 	%r589, %r588, %r587;
	cvt.u16.u32 	%rs36, %r589;
	shr.u16 	%rs37, %rs36, 15;
	add.s16 	%rs38, %rs36, %rs37;
	shr.s16 	%rs39, %rs38, 1;
	cvt.s32.s16 	%r590, %rs39;
	add.s32 	%r591, %r587, %r590;
	min.s32 	%r592, %r591, 511;
	shl.b32 	%r593, %r592, 2;
	add.s32 	%r594, %r573, %r593;
	ld.shared.u32 	%r595, [%r594];
	setp.lt.u32 	%p94, %r92, %r595;
	add.s32 	%r596, %r592, 1;
	selp.b32 	%r597, %r587, %r596, %p94;
	selp.b32 	%r598, %r592, %r588, %p94;
	sub.s32 	%r599, %r598, %r597;
	cvt.u16.u32 	%rs40, %r599;
	shr.u16 	%rs41, %rs40, 15;
	add.s16 	%rs42, %rs40, %rs41;
	shr.s16 	%rs43, %rs42, 1;
	cvt.s32.s16 	%r600, %rs43;
	add.s32 	%r601, %r597, %r600;
	min.s32 	%r602, %r601, 511;
	shl.b32 	%r603, %r602, 2;
	add.s32 	%r604, %r573, %r603;
	ld.shared.u32 	%r605, [%r604];
	setp.lt.u32 	%p95, %r92, %r605;
	add.s32 	%r606, %r602, 1;
	selp.b32 	%r607, %r597, %r606, %p95;
	selp.b32 	%r608, %r602, %r598, %p95;
	sub.s32 	%r609, %r608, %r607;
	cvt.u16.u32 	%rs44, %r609;
	shr.u16 	%rs45, %rs44, 15;
	add.s16 	%rs46, %rs44, %rs45;
	shr.s16 	%rs47, %rs46, 1;
	cvt.s32.s16 	%r610, %rs47;
	add.s32 	%r611, %r607, %r610;
	min.s32 	%r612, %r611, 511;
	shl.b32 	%r613, %r612, 2;
	add.s32 	%r614, %r573, %r613;
	ld.shared.u32 	%r615, [%r614];
	setp.lt.u32 	%p96, %r92, %r615;
	add.s32 	%r616, %r612, 1;
	selp.b32 	%r617, %r607, %r616, %p96;
	selp.b32 	%r618, %r612, %r608, %p96;
	sub.s32 	%r619, %r618, %r617;
	cvt.u16.u32 	%rs48, %r619;
	shr.u16 	%rs49, %rs48, 15;
	add.s16 	%rs50, %rs48, %rs49;
	shr.s16 	%rs51, %rs50, 1;
	cvt.s32.s16 	%r620, %rs51;
	add.s32 	%r621, %r617, %r620;
	min.s32 	%r622, %r621, 511;
	shl.b32 	%r623, %r622, 2;
	add.s32 	%r624, %r573, %r623;
	ld.shared.u32 	%r625, [%r624];
	setp.lt.u32 	%p97, %r92, %r625;
	add.s32 	%r626, %r622, 1;
	selp.b32 	%r627, %r617, %r626, %p97;
	selp.b32 	%r628, %r622, %r618, %p97;
	sub.s32 	%r629, %r628, %r627;
	cvt.u16.u32 	%rs52, %r629;
	shr.u16 	%rs53, %rs52, 15;
	add.s16 	%rs54, %rs52, %rs53;
	shr.s16 	%rs55, %rs54, 1;
	cvt.s32.s16 	%r630, %rs55;
	add.s32 	%r631, %r627, %r630;
	min.s32 	%r632, %r631, 511;
	shl.b32 	%r633, %r632, 2;
	add.s32 	%r634, %r573, %r633;
	ld.shared.u32 	%r635, [%r634];
	setp.lt.u32 	%p98, %r92, %r635;
	add.s32 	%r636, %r632, 1;
	selp.b32 	%r637, %r627, %r636, %p98;
	selp.b32 	%r638, %r632, %r628, %p98;
	sub.s32 	%r639, %r638, %r637;
	cvt.u16.u32 	%rs56, %r639;
	shr.u16 	%rs57, %rs56, 15;
	add.s16 	%rs58, %rs56, %rs57;
	shr.s16 	%rs59, %rs58, 1;
	cvt.s32.s16 	%r640, %rs59;
	add.s32 	%r641, %r637, %r640;
	min.s32 	%r642, %r641, 511;
	shl.b32 	%r643, %r642, 2;
	add.s32 	%r644, %r573, %r643;
	ld.shared.u32 	%r645, [%r644];
	setp.lt.u32 	%p99, %r92, %r645;
	add.s32 	%r646, %r642, 1;
	selp.b32 	%r647, %r637, %r646, %p99;
	selp.b32 	%r648, %r642, %r638, %p99;
	sub.s32 	%r649, %r648, %r647;
	cvt.u16.u32 	%rs60, %r649;
	shr.u16 	%rs61, %rs60, 15;
	add.s16 	%rs62, %rs60, %rs61;
	shr.s16 	%rs63, %rs62, 1;
	cvt.s32.s16 	%r650, %rs63;
	add.s32 	%r651, %r647, %r650;
	min.s32 	%r652, %r651, 511;
	shl.b32 	%r653, %r652, 2;
	add.s32 	%r654, %r573, %r653;
	ld.shared.u32 	%r655, [%r654];
	setp.lt.u32 	%p100, %r92, %r655;
	add.s32 	%r656, %r652, 1;
	selp.b32 	%r93, %r647, %r656, %p100;
	add.s32 	%r783, %r93, -1;
	shl.b32 	%r657, %r93, 2;
	add.s32 	%r95, %r573, %r657;
	ld.shared.u32 	%r96, [%r95+-4];
	setp.ne.s32 	%p101, %r783, 511;
	@%p101 bra 	$L__BB3_75;
	add.s32 	%r781, %r92, 8;
	bra.uni 	$L__BB3_76;
$L__BB3_75:
	ld.shared.u32 	%r781, [%r95];
$L__BB3_76:
	shl.b32 	%r658, %r93, 1;
	add.s32 	%r660, %r164, %r658;
	add.s32 	%r100, %r660, 2048;
	ld.shared.u16 	%rs9, [%r660+2046];
	add.s32 	%r661, %r781, -1;
	setp.ne.s32 	%p102, %r92, %r661;
	mov.u32 	%r780, %r96;
	mov.u16 	%rs76, %rs9;
	@%p102 bra 	$L__BB3_81;
	ld.shared.u32 	%r780, [%r95];
	setp.ne.s32 	%p103, %r93, 511;
	@%p103 bra 	$L__BB3_79;
	add.s32 	%r781, %r781, 7;
	bra.uni 	$L__BB3_80;
$L__BB3_79:
	ld.shared.u32 	%r781, [%r95+4];
$L__BB3_80:
	ld.shared.u16 	%rs76, [%r100];
	mov.u32 	%r783, %r93;
$L__BB3_81:
	add.s32 	%r662, %r781, -2;
	setp.ne.s32 	%p104, %r92, %r662;
	mov.u32 	%r784, %r780;
	mov.u16 	%rs77, %rs76;
	@%p104 bra 	$L__BB3_86;
	add.s32 	%r108, %r783, 1;
	shl.b32 	%r663, %r783, 2;
	add.s32 	%r665, %r164, %r663;
	add.s32 	%r109, %r665, 3072;
	ld.shared.u32 	%r784, [%r665+3076];
	setp.eq.s32 	%p105, %r108, 511;
	@%p105 bra 	$L__BB3_84;
	ld.shared.u32 	%r781, [%r109+8];
	bra.uni 	$L__BB3_85;
$L__BB3_84:
	add.s32 	%r781, %r781, 7;
$L__BB3_85:
	shl.b32 	%r666, %r783, 1;
	add.s32 	%r668, %r164, %r666;
	ld.shared.u16 	%rs77, [%r668+2050];
	mov.u32 	%r783, %r108;
$L__BB3_86:
	add.s32 	%r669, %r781, -3;
	setp.ne.s32 	%p106, %r92, %r669;
	mov.u32 	%r788, %r784;
	mov.u16 	%rs78, %rs77;
	@%p106 bra 	$L__BB3_91;
	add.s32 	%r117, %r783, 1;
	shl.b32 	%r670, %r783, 2;
	add.s32 	%r672, %r164, %r670;
	add.s32 	%r118, %r672, 3072;
	ld.shared.u32 	%r788, [%r672+3076];
	setp.eq.s32 	%p107, %r117, 511;
	@%p107 bra 	$L__BB3_89;
	ld.shared.u32 	%r781, [%r118+8];
	bra.uni 	$L__BB3_90;
$L__BB3_89:
	add.s32 	%r781, %r781, 7;
$L__BB3_90:
	shl.b32 	%r673, %r783, 1;
	add.s32 	%r675, %r164, %r673;
	ld.shared.u16 	%rs78, [%r675+2050];
	mov.u32 	%r783, %r117;
$L__BB3_91:
	add.s32 	%r126, %r86, %r42;
	add.s32 	%r676, %r781, -4;
	setp.ne.s32 	%p108, %r92, %r676;
	mov.u32 	%r792, %r788;
	mov.u16 	%rs79, %rs78;
	@%p108 bra 	$L__BB3_96;
	add.s32 	%r127, %r783, 1;
	shl.b32 	%r677, %r783, 2;
	add.s32 	%r679, %r164, %r677;
	add.s32 	%r128, %r679, 3072;
	ld.shared.u32 	%r792, [%r679+3076];
	setp.eq.s32 	%p109, %r127, 511;
	@%p109 bra 	$L__BB3_94;
	ld.shared.u32 	%r781, [%r128+8];
	bra.uni 	$L__BB3_95;
$L__BB3_94:
	add.s32 	%r781, %r781, 7;
$L__BB3_95:
	shl.b32 	%r680, %r783, 1;
	add.s32 	%r682, %r164, %r680;
	ld.shared.u16 	%rs79, [%r682+2050];
	mov.u32 	%r783, %r127;
$L__BB3_96:
	add.s32 	%r683, %r781, -5;
	setp.ne.s32 	%p110, %r92, %r683;
	mov.u32 	%r796, %r792;
	mov.u16 	%rs80, %rs79;
	@%p110 bra 	$L__BB3_101;
	add.s32 	%r136, %r783, 1;
	shl.b32 	%r684, %r783, 2;
	add.s32 	%r686, %r164, %r684;
	add.s32 	%r137, %r686, 3072;
	ld.shared.u32 	%r796, [%r686+3076];
	setp.eq.s32 	%p111, %r136, 511;
	@%p111 bra 	$L__BB3_99;
	ld.shared.u32 	%r781, [%r137+8];
	bra.uni 	$L__BB3_100;
$L__BB3_99:
	add.s32 	%r781, %r781, 7;
$L__BB3_100:
	shl.b32 	%r687, %r783, 1;
	add.s32 	%r689, %r164, %r687;
	ld.shared.u16 	%rs80, [%r689+2050];
	mov.u32 	%r783, %r136;
$L__BB3_101:
	add.s32 	%r690, %r781, -6;
	setp.ne.s32 	%p112, %r92, %r690;
	mov.u32 	%r800, %r796;
	mov.u16 	%rs81, %rs80;
	@%p112 bra 	$L__BB3_106;
	add.s32 	%r145, %r783, 1;
	shl.b32 	%r691, %r783, 2;
	add.s32 	%r693, %r164, %r691;
	add.s32 	%r146, %r693, 3072;
	ld.shared.u32 	%r800, [%r693+3076];
	setp.eq.s32 	%p113, %r145, 511;
	@%p113 bra 	$L__BB3_104;
	ld.shared.u32 	%r781, [%r146+8];
	bra.uni 	$L__BB3_105;
$L__BB3_104:
	add.s32 	%r781, %r781, 7;
$L__BB3_105:
	shl.b32 	%r694, %r783, 1;
	add.s32 	%r696, %r164, %r694;
	ld.shared.u16 	%rs81, [%r696+2050];
	mov.u32 	%r783, %r145;
$L__BB3_106:
	add.s32 	%r697, %r781, -7;
	setp.ne.s32 	%p114, %r92, %r697;
	mov.u32 	%r802, %r800;
	mov.u16 	%rs82, %rs81;
	@%p114 bra 	$L__BB3_108;
	shl.b32 	%r698, %r783, 2;
	add.s32 	%r700, %r164, %r698;
	ld.shared.u32 	%r802, [%r700+3076];
	shl.b32 	%r701, %r783, 1;
	add.s32 	%r702, %r164, %r701;
	ld.shared.u16 	%rs82, [%r702+2050];
$L__BB3_108:
	add.s32 	%r703, %r126, 3;
	add.s32 	%r704, %r126, 2;
	add.s32 	%r705, %r126, 1;
	add.s32 	%r706, %r83, %r42;
	add.s32 	%r707, %r80, %r42;
	add.s32 	%r708, %r126, 4;
	sub.s32 	%r709, %r708, %r802;
	cvt.u16.u32 	%rs64, %r709;
	mad.lo.s32 	%r710, %r2, 7, %r3;
	shl.b32 	%r711, %r710, 2;
	add.s32 	%r713, %r164, 5120;
	add.s32 	%r714, %r713, %r711;
	sub.s32 	%r715, %r92, %r96;
	cvt.u16.u32 	%rs65, %r715;
	mov.b32 	%r716, {%rs9, %rs65};
	st.shared.u32 	[%r714], %r716;
	shr.u32 	%r717, %r707, 5;
	add.s32 	%r718, %r717, %r92;
	shl.b32 	%r719, %r718, 2;
	add.s32 	%r720, %r713, %r719;
	sub.s32 	%r721, %r707, %r780;
	cvt.u16.u32 	%rs66, %r721;
	mov.b32 	%r722, {%rs76, %rs66};
	st.shared.u32 	[%r720+4], %r722;
	shr.u32 	%r723, %r706, 5;
	add.s32 	%r724, %r723, %r92;
	shl.b32 	%r725, %r724, 2;
	add.s32 	%r726, %r713, %r725;
	sub.s32 	%r727, %r706, %r784;
	cvt.u16.u32 	%rs67, %r727;
	mov.b32 	%r728, {%rs77, %rs67};
	st.shared.u32 	[%r726+8], %r728;
	shr.u32 	%r729, %r126, 5;
	add.s32 	%r730, %r729, %r92;
	shl.b32 	%r731, %r730, 2;
	add.s32 	%r732, %r713, %r731;
	sub.s32 	%r733, %r126, %r788;
	cvt.u16.u32 	%rs68, %r733;
	mov.b32 	%r734, {%rs78, %rs68};
	st.shared.u32 	[%r732+12], %r734;
	shr.u32 	%r735, %r705, 5;
	add.s32 	%r736, %r735, %r92;
	shl.b32 	%r737, %r736, 2;
	add.s32 	%r738, %r713, %r737;
	sub.s32 	%r739, %r705, %r792;
	cvt.u16.u32 	%rs69, %r739;
	mov.b32 	%r740, {%rs79, %rs69};
	st.shared.u32 	[%r738+16], %r740;
	shr.u32 	%r741, %r704, 5;
	add.s32 	%r742, %r741, %r92;
	shl.b32 	%r743, %r742, 2;
	add.s32 	%r744, %r713, %r743;
	sub.s32 	%r745, %r704, %r796;
	cvt.u16.u32 	%rs70, %r745;
	mov.b32 	%r746, {%rs80, %rs70};
	st.shared.u32 	[%r744+20], %r746;
	shr.u32 	%r747, %r703, 5;
	add.s32 	%r748, %r747, %r92;
	shl.b32 	%r749, %r748, 2;
	add.s32 	%r750, %r713, %r749;
	sub.s32 	%r751, %r703, %r800;
	cvt.u16.u32 	%rs71, %r751;
	mov.b32 	%r752, {%rs81, %rs71};
	st.shared.u32 	[%r750+24], %r752;
	shr.u32 	%r753, %r708, 5;
	add.s32 	%r754, %r753, %r92;
	shl.b32 	%r755, %r754, 2;
	add.s32 	%r756, %r713, %r755;
	mov.b32 	%r757, {%rs82, %rs64};
	st.shared.u32 	[%r756+28], %r757;
	bar.sync 	0;
	bar.sync 	0;
$L__BB3_109:
	ret;

}
	// .globl	_ZN3cub18CUB_300001_SM_10006detail12batch_memcpy27MultiBlockBatchMemcpyKernelINS2_10policy_hubIjjE9Policy700EjPN6thrust24THRUST_300001_SM_1000_NS17constant_iteratorIiNS8_11use_defaultESA_EEPPiSD_PjNS0_13ScanTileStateIjLb1EEEjLNS0_7CopyAlgE1EEEvT1_T2_T3_T4_T5_T6_
.visible .entry _ZN3cub18CUB_300001_SM_10006detail12batch_memcpy27MultiBlockBatchMemcpyKernelINS2_10policy_hubIjjE9Policy700EjPN6thrust24THRUST_300001_SM_1000_NS17constant_iteratorIiNS8_11use_defaultESA_EEPPiSD_PjNS0_13ScanTileStateIjLb1EEEjLNS0_7CopyAlgE1EEEvT1_T2_T3_T4_T5_T6_(
	.param .u64 .ptr .align 1 _ZN3cub18CUB_300001_SM_10006detail12batch_memcpy27MultiBlockBatchMemcpyKernelINS2_10policy_hubIjjE9Policy700EjPN6thrust24THRUST_300001_SM_1000_NS17constant_iteratorIiNS8_11use_defaultESA_EEPPiSD_PjNS0_13ScanTileStateIjLb1EEEjLNS0_7CopyAlgE1EEEvT1_T2_T3_T4_T5_T6__param_0,
	.param .u64 .ptr .align 1 _ZN3cub18CUB_300001_SM_10006detail12batch_memcpy27MultiBlockBatchMemcpyKernelINS2_10policy_hubIjjE9Policy700EjPN6thrust24THRUST_300001_SM_1000_NS17constant_iteratorIiNS8_11use_defaultESA_EEPPiSD_PjNS0_13ScanTileStateIjLb1EEEjLNS0_7CopyAlgE1EEEvT1_T2_T3_T4_T5_T6__param_1,
	.param .u64 .ptr .align 1 _ZN3cub18CUB_300001_SM_10006detail12batch_memcpy27MultiBlockBatchMemcpyKernelINS2_10policy_hubIjjE9Policy700EjPN6thrust24THRUST_300001_SM_1000_NS17constant_iteratorIiNS8_11use_defaultESA_EEPPiSD_PjNS0_13ScanTileStateIjLb1EEEjLNS0_7CopyAlgE1EEEvT1_T2_T3_T4_T5_T6__param_2,
	.param .u64 .ptr .align 1 _ZN3cub18CUB_300001_SM_10006detail12batch_memcpy27MultiBlockBatchMemcpyKernelINS2_10policy_hubIjjE9Policy700EjPN6thrust24THRUST_300001_SM_1000_NS17constant_iteratorIiNS8_11use_defaultESA_EEPPiSD_PjNS0_13ScanTileStateIjLb1EEEjLNS0_7CopyAlgE1EEEvT1_T2_T3_T4_T5_T6__param_3,
	.param .align 8 .b8 _ZN3cub18CUB_300001_SM_10006detail12batch_memcpy27MultiBlockBatchMemcpyKernelINS2_10policy_hubIjjE9Policy700EjPN6thrust24THRUST_300001_SM_1000_NS17constant_iteratorIiNS8_11use_defaultESA_EEPPiSD_PjNS0_13ScanTileStateIjLb1EEEjLNS0_7CopyAlgE1EEEvT1_T2_T3_T4_T5_T6__param_4[8],
	.param .u32 _ZN3cub18CUB_300001_SM_10006detail12batch_memcpy27MultiBlockBatchMemcpyKernelINS2_10policy_hubIjjE9Policy700EjPN6thrust24THRUST_300001_SM_1000_NS17constant_iteratorIiNS8_11use_defaultESA_EEPPiSD_PjNS0_13ScanTileStateIjLb1EEEjLNS0_7CopyAlgE1EEEvT1_T2_T3_T4_T5_T6__param_5
)
.maxntid 256
{
	.reg .pred 	%p<48>;
	.reg .b32 	%r<219>;
	.reg .b64 	%rd<179>;
	// demoted variable
	.shared .align 4 .u32 _ZZN3cub18CUB_300001_SM_10006detail12batch_memcpy27MultiBlockBatchMemcpyKernelINS2_10policy_hubIjjE9Policy700EjPN6thrust24THRUST_300001_SM_1000_NS17constant_iteratorIiNS8_11use_defaultESA_EEPPiSD_PjNS0_13ScanTileStateIjLb1EEEjLNS0_7CopyAlgE1EEEvT1_T2_T3_T4_T5_T6_E15block_buffer_id;
	ld.param.u64 	%rd15, [_ZN3cub18CUB_300001_SM_10006detail12batch_memcpy27MultiBlockBatchMemcpyKernelINS2_10policy_hubIjjE9Policy700EjPN6thrust24THRUST_300001_SM_1000_NS17constant_iteratorIiNS8_11use_defaultESA_EEPPiSD_PjNS0_13ScanTileStateIjLb1EEEjLNS0_7CopyAlgE1EEEvT1_T2_T3_T4_T5_T6__param_4];
	ld.param.u64 	%rd16, [_ZN3cub18CUB_300001_SM_10006detail12batch_memcpy27MultiBlockBatchMemcpyKernelINS2_10policy_hubIjjE9Policy700EjPN6thrust24THRUST_300001_SM_1000_NS17constant_iteratorIiNS8_11use_defaultESA_EEPPiSD_PjNS0_13ScanTileStateIjLb1EEEjLNS0_7CopyAlgE1EEEvT1_T2_T3_T4_T5_T6__param_0];
	ld.param.u64 	%rd17, [_ZN3cub18CUB_300001_SM_10006detail12batch_memcpy27MultiBlockBatchMemcpyKernelINS2_10policy_hubIjjE9Policy700EjPN6thrust24THRUST_300001_SM_1000_NS17constant_iteratorIiNS8_11use_defaultESA_EEPPiSD_PjNS0_13ScanTileStateIjLb1EEEjLNS0_7CopyAlgE1EEEvT1_T2_T3_T4_T5_T6__param_1];
	ld.param.u64 	%rd14, [_ZN3cub18CUB_300001_SM_10006detail12batch_memcpy27MultiBlockBatchMemcpyKernelINS2_10policy_hubIjjE9Policy700EjPN6thrust24THRUST_300001_SM_1000_NS17constant_iteratorIiNS8_11use_defaultESA_EEPPiSD_PjNS0_13ScanTileStateIjLb1EEEjLNS0_7CopyAlgE1EEEvT1_T2_T3_T4_T5_T6__param_2];
	ld.param.u64 	%rd18, [_ZN3cub18CUB_300001_SM_10006detail12batch_memcpy27MultiBlockBatchMemcpyKernelINS2_10policy_hubIjjE9Policy700EjPN6thrust24THRUST_300001_SM_1000_NS17constant_iteratorIiNS8_11use_defaultESA_EEPPiSD_PjNS0_13ScanTileStateIjLb1EEEjLNS0_7CopyAlgE1EEEvT1_T2_T3_T4_T5_T6__param_3];
	ld.param.u32 	%r97, [_ZN3cub18CUB_300001_SM_10006detail12batch_memcpy27MultiBlockBatchMemcpyKernelINS2_10policy_hubIjjE9Policy700EjPN6thrust24THRUST_300001_SM_1000_NS17constant_iteratorIiNS8_11use_defaultESA_EEPPiSD_PjNS0_13ScanTileStateIjLb1EEEjLNS0_7CopyAlgE1EEEvT1_T2_T3_T4_T5_T6__param_5];
	cvta.to.global.u64 	%rd1, %rd17;
	cvta.to.global.u64 	%rd2, %rd16;
	cvta.to.global.u64 	%rd3, %rd18;
	cvta.to.global.u64 	%rd19, %rd15;
	mul.wide.s32 	%rd20, %r97, 8;
	add.s64 	%rd21, %rd19, %rd20;
	ld.global.u32 	%r1, [%rd21+260];
	setp.eq.s32 	%p1, %r1, 0;
	@%p1 bra 	$L__BB4_87;
	mov.u32 	%r179, %ctaid.x;
	mov.u32 	%r3, %tid.x;
	and.b32  	%r4, %r3, 255;
	mov.u32 	%r5, %nctaid.x;
	not.b32 	%r6, %r4;
	or.b32  	%r7, %r4, 256;
	cvt.u64.u32 	%rd22, %r3;
	and.b64  	%rd4, %rd22, 255;
	cvta.to.global.u64 	%rd5, %rd14;
$L__BB4_2:
	setp.ne.s32 	%p2, %r3, 0;
	bar.sync 	0;
	@%p2 bra 	$L__BB4_6;
	mov.b32 	%r180, 0;
	mov.u32 	%r181, %r1;
$L__BB4_4:
	shr.u32 	%r99, %r181, 1;
	add.s32 	%r100, %r180, %r99;
	mul.wide.u32 	%rd23, %r100, 4;
	add.s64 	%rd24, %rd3, %rd23;
	ld.global.u32 	%r101, [%rd24];
	setp.lt.u32 	%p3, %r179, %r101;
	add.s32 	%r102, %r99, 1;
	not.b32 	%r103, %r99;
	add.s32 	%r104, %r181, %r103;
	selp.b32 	%r181, %r99, %r104, %p3;
	selp.b32 	%r105, 0, %r102, %p3;
	add.s32 	%r180, %r105, %r180;
	setp.ne.s32 	%p4, %r181, 0;
	@%p4 bra 	$L__BB4_4;
	add.s32 	%r106, %r180, -1;
	st.shared.u32 	[_ZZN3cub18CUB_300001_SM_10006detail12batch_memcpy27MultiBlockBatchMemcpyKernelINS2_10policy_hubIjjE9Policy700EjPN6thrust24THRUST_300001_SM_1000_NS17constant_iteratorIiNS8_11use_defaultESA_EEPPiSD_PjNS0_13ScanTileStateIjLb1EEEjLNS0_7CopyAlgE1EEEvT1_T2_T3_T4_T5_T6_E15block_buffer_id], %r106;
$L__BB4_6:
	bar.sync 	0;
	ld.shared.u32 	%r13, [_ZZN3cub18CUB_300001_SM_10006detail12batch_memcpy27MultiBlockBatchMemcpyKernelINS2_10policy_hubIjjE9Policy700EjPN6thrust24THRUST_300001_SM_1000_NS17constant_iteratorIiNS8_11use_defaultESA_EEPPiSD_PjNS0_13ScanTileStateIjLb1EEEjLNS0_7CopyAlgE1EEEvT1_T2_T3_T4_T5_T6_E15block_buffer_id];
	mul.wide.u32 	%rd25, %r13, 4;
	add.s64 	%rd26, %rd3, %rd25;
	ld.global.u32 	%r107, [%rd26];
	sub.s32 	%r108, %r179, %r107;
	shl.b32 	%r14, %r108, 13;
	add.s32 	%r109, %r1, -1;
	setp.ge.u32 	%p5, %r13, %r109;
	add.s64 	%rd6, %rd5, %rd25;
	@%p5 bra 	$L__BB4_8;
	ld.global.u32 	%r184, [%rd6];
	bra.uni 	$L__BB4_9;
$L__BB4_8:
	ld.global.u32 	%r184, [%rd6];
	setp.gt.s32 	%p6, %r14, %r184;
	@%p6 bra 	$L__BB4_87;
$L__BB4_9:
	sub.s32 	%r18, %r184, %r14;
	setp.gt.s32 	%p7, %r18, 32;
	@%p7 bra 	$L__BB4_74;
	add.s32 	%r19, %r14, %r3;
	mul.wide.u32 	%rd47, %r13, 16;
	add.s64 	%rd48, %rd2, %rd47;
	add.s64 	%rd7, %rd48, 8;
	mul.wide.u32 	%rd49, %r13, 8;
	add.s64 	%rd8, %rd1, %rd49;
	setp.ge.s32 	%p16, %r19, %r184;
	@%p16 bra 	$L__BB4_12;
	ld.global.u32 	%r116, [%rd7];
	ld.global.u64 	%rd50, [%rd8];
	cvta.to.global.u64 	%rd51, %rd50;
	mul.wide.s32 	%rd52, %r19, 4;
	add.s64 	%rd53, %rd51, %rd52;
	st.global.u32 	[%rd53], %r116;
	ld.global.u32 	%r184, [%rd6];
$L__BB4_12:
	add.s32 	%r117, %r19, 256;
	setp.ge.s32 	%p17, %r117, %r184;
	@%p17 bra 	$L__BB4_14;
	ld.global.u32 	%r118, [%rd7];
	ld.global.u64 	%rd54, [%rd8];
	cvta.to.global.u64 	%rd55, %rd54;
	mul.wide.s32 	%rd56, %r19, 4;
	add.s64 	%rd57, %rd55, %rd56;
	st.global.u32 	[%rd57+1024], %r118;
	ld.global.u32 	%r184, [%rd6];
$L__BB4_14:
	add.s32 	%r119, %r19, 512;
	setp.ge.s32 	%p18, %r119, %r184;
	@%p18 bra 	$L__BB4_16;
	ld.global.u32 	%r120, [%rd7];
	ld.global.u64 	%rd58, [%rd8];
	cvta.to.global.u64 	%rd59, %rd58;
	mul.wide.s32 	%rd60, %r19, 4;
	add.s64 	%rd61, %rd59, %rd60;
	st.global.u32 	[%rd61+2048], %r120;
	ld.global.u32 	%r184, [%rd6];
$L__BB4_16:
	add.s32 	%r121, %r19, 768;
	setp.ge.s32 	%p19, %r121, %r184;
	@%p19 bra 	$L__BB4_18;
	ld.global.u32 	%r122, [%rd7];
	ld.global.u64 	%rd62, [%rd8];
	cvta.to.global.u64 	%rd63, %rd62;
	mul.wide.s32 	%rd64, %r19, 4;
	add.s64 	%rd65, %rd63, %rd64;
	st.global.u32 	[%rd65+3072], %r122;
	ld.global.u32 	%r184, [%rd6];
$L__BB4_18:
	add.s32 	%r123, %r19, 1024;
	setp.ge.s32 	%p20, %r123, %r184;
	@%p20 bra 	$L__BB4_20;
	ld.global.u32 	%r124, [%rd7];
	ld.global.u64 	%rd66, [%rd8];
	cvta.to.global.u64 	%rd67, %rd66;
	mul.wide.s32 	%rd68, %r19, 4;
	add.s64 	%rd69, %rd67, %rd68;
	st.global.u32 	[%rd69+4096], %r124;
	ld.global.u32 	%r184, [%rd6];
$L__BB4_20:
	add.s32 	%r125, %r19, 1280;
	setp.ge.s32 	%p21, %r125, %r184;
	@%p21 bra 	$L__BB4_22;
	ld.global.u32 	%r126, [%rd7];
	ld.global.u64 	%rd70, [%rd8];
	cvta.to.global.u64 	%rd71, %rd70;
	mul.wide.s32 	%rd72, %r19, 4;
	add.s64 	%rd73, %rd71, %rd72;
	st.global.u32 	[%rd73+5120], %r126;
	ld.global.u32 	%r184, [%rd6];
$L__BB4_22:
	add.s32 	%r127, %r19, 1536;
	setp.ge.s32 	%p22, %r127, %r184;
	@%p22 bra 	$L__BB4_24;
	ld.global.u32 	%r128, [%rd7];
	ld.global.u64 	%rd74, [%rd8];
	cvta.to.global.u64 	%rd75, %rd74;
	mul.wide.s32 	%rd76, %r19, 4;
	add.s64 	%rd77, %rd75, %rd76;
	st.global.u32 	[%rd77+6144], %r128;
	ld.global.u32 	%r184, [%rd6];
$L__BB4_24:
	add.s32 	%r129, %r19, 1792;
	setp.ge.s32 	%p23, %r129, %r184;
	@%p23 bra 	$L__BB4_26;
	ld.global.u32 	%r130, [%rd7];
	ld.global.u64 	%rd78, [%rd8];
	cvta.to.global.u64 	%rd79, %rd78;
	mul.wide.s32 	%rd80, %r19, 4;
	add.s64 	%rd81, %rd79, %rd80;
	st.global.u32 	[%rd81+7168], %r130;
	ld.global.u32 	%r184, [%rd6];
$L__BB4_26:
	add.s32 	%r131, %r19, 2048;
	setp.ge.s32 	%p24, %r131, %r184;
	@%p24 bra 	$L__BB4_28;
	ld.global.u32 	%r132, [%rd7];
	ld.global.u64 	%rd82, [%rd8];
	cvta.to.global.u64 	%rd83, %rd82;
	mul.wide.s32 	%rd84, %r19, 4;
	add.s64 	%rd85, %rd83, %rd84;
	st.global.u32 	[%rd85+8192], %r132;
	ld.global.u32 	%r184, [%rd6];
$L__BB4_28:
	add.s32 	%r133, %r19, 2304;
	setp.ge.s32 	%p25, %r133, %r184;
	@%p25 bra 	$L__BB4_30;
	ld.global.u32 	%r134, [%rd7];
	ld.global.u64 	%rd86, [%rd8];
	cvta.to.global.u64 	%rd87, %rd86;
	mul.wide.s32 	%rd88, %r19, 4;
	add.s64 	%rd89, %rd87, %rd88;
	st.global.u32 	[%rd89+9216], %r134;
	ld.global.u32 	%r184, [%rd6];
$L__BB4_30:
	add.s32 	%r135, %r19, 2560;
	setp.ge.s32 	%p26, %r135, %r184;
	@%p26 bra 	$L__BB4_32;
	ld.global.u32 	%r136, [%rd7];
	ld.global.u64 	%rd90, [%rd8];
	cvta.to.global.u64 	%rd91, %rd90;
	mul.wide.s32 	%rd92, %r19, 4;
	add.s64 	%rd93, %rd91, %rd92;
	st.global.u32 	[%rd93+10240], %r136;
	ld.global.u32 	%r184, [%rd6];
$L__BB4_32:
	add.s32 	%r137, %r19, 2816;
	setp.ge.s32 	%p27, %r137, %r184;
	@%p27 bra 	$L__BB4_34;
	ld.global.u32 	%r138, [%rd7];
	ld.global.u64 	%rd94, [%rd8];
	cvta.to.global.u64 	%rd95, %rd94;
	mul.wide.s32 	%rd96, %r19, 4;
	add.s64 	%rd97, %rd95, %rd96;
	st.global.u32 	[%rd97+11264], %r138;
	ld.global.u32 	%r184, [%rd6];
$L__BB4_34:
	add.s32 	%r139, %r19, 3072;
	setp.ge.s32 	%p28, %r139, %r184;
	@%p28 bra 	$L__BB4_36;
	ld.global.u32 	%r140, [%rd7];
	ld.global.u64 	%rd98, [%rd8];
	cvta.to.global.u64 	%rd99, %rd98;
	mul.wide.s32 	%rd100, %r19, 4;
	add.s64 	%rd101, %rd99, %rd100;
	st.global.u32 	[%rd101+12288], %r140;
	ld.global.u32 	%r184, [%rd6];
$L__BB4_36:
	add.s32 	%r141, %r19, 3328;
	setp.ge.s32 	%p29, %r141, %r184;
	@%p29 bra 	$L__BB4_38;
	ld.global.u32 	%r142, [%rd7];
	ld.global.u64 	%rd102, [%rd8];
	cvta.to.global.u64 	%rd103, %rd102;
	mul.wide.s32 	%rd104, %r19, 4;
	add.s64 	%rd105, %rd103, %rd104;
	st.global.u32 	[%rd105+13312], %r142;
	ld.global.u32 	%r184, [%rd6];
$L__BB4_38:
	add.s32 	%r143, %r19, 3584;
	setp.ge.s32 	%p30, %r143, %r184;
	@%p30 bra 	$L__BB4_40;
	ld.global.u32 	%r144, [%rd7];
	ld.global.u64 	%rd106, [%rd8];
	cvta.to.global.u64 	%rd107, %rd106;
	mul.wide.s32 	%rd108, %r19, 4;
	add.s64 	%rd109, %rd107, %rd108;
	st.global.u32 	[%rd109+14336], %r144;
	ld.global.u32 	%r184, [%rd6];
$L__BB4_40:
	add.s32 	%r145, %r19, 3840;
	setp.ge.s32 	%p31, %r145, %r184;
	@%p31 bra 	$L__BB4_42;
	ld.global.u32 	%r146, [%rd7];
	ld.global.u64 	%rd110, [%rd8];
	cvta.to.global.u64 	%rd111, %rd110;
	mul.wide.s32 	%rd112, %r19, 4;
	add.s64 	%rd113, %rd111, %rd112;
	st.global.u32 	[%rd113+15360], %r146;
	ld.global.u32 	%r184, [%rd6];
$L__BB4_42:
	add.s32 	%r147, %r19, 4096;
	setp.ge.s32 	%p32, %r147, %r184;
	@%p32 bra 	$L__BB4_44;
	ld.global.u32 	%r148, [%rd7];
	ld.global.u64 	%rd114, [%rd8];
	cvta.to.global.u64 	%rd115, %rd114;
	mul.wide.s32 	%rd116, %r19, 4;
	add.s64 	%rd117, %rd115, %rd116;
	st.global.u32 	[%rd117+16384], %r148;
	ld.global.u32 	%r184, [%rd6];
$L__BB4_44:
	add.s32 	%r149, %r19, 4352;
	setp.ge.s32 	%p33, %r149, %r184;
	@%p33 bra 	$L__BB4_46;
	ld.global.u32 	%r150, [%rd7];
	ld.global.u64 	%rd118, [%rd8];
	cvta.to.global.u64 	%rd119, %rd118;
	mul.wide.s32 	%rd120, %r19, 4;
	add.s64 	%rd121, %rd119, %rd120;
	st.global.u32 	[%rd121+17408], %r150;
	ld.global.u32 	%r184, [%rd6];
$L__BB4_46:
	add.s32 	%r151, %r19, 4608;
	setp.ge.s32 	%p34, %r151, %r184;
	@%p34 bra 	$L__BB4_48;
	ld.global.u32 	%r152, [%rd7];
	ld.global.u64 	%rd122, [%rd8];
	cvta.to.global.u64 	%rd123, %rd122;
	mul.wide.s32 	%rd124, %r19, 4;
	add.s64 	%rd125, %rd123, %rd124;
	st.global.u32 	[%rd125+18432], %r152;
	ld.global.u32 	%r184, [%rd6];
$L__BB4_48:
	add.s32 	%r153, %r19, 4864;
	setp.ge.s32 	%p35, %r153, %r184;
	@%p35 bra 	$L__BB4_50;
	ld.global.u32 	%r154, [%rd7];
	ld.global.u64 	%rd126, [%rd8];
	cvta.to.global.u64 	%rd127, %rd126;
	mul.wide.s32 	%rd128, %r19, 4;
	add.s64 	%rd129, %rd127, %rd128;
	st.global.u32 	[%rd129+19456], %r154;
	ld.global.u32 	%r184, [%rd6];
$L__BB4_50:
	add.s32 	%r155, %r19, 5120;
	setp.ge.s32 	%p36, %r155, %r184;
	@%p36 bra 	$L__BB4_52;
	ld.global.u32 	%r156, [%rd7];
	ld.global.u64 	%rd130, [%rd8];
	cvta.to.global.u64 	%rd131, %rd130;
	mul.wide.s32 	%rd132, %r19, 4;
	add.s64 	%rd133, %rd131, %rd132;
	st.global.u32 	[%rd133+20480], %r156;
	ld.global.u32 	%r184, [%rd6];
$L__BB4_52:
	add.s32 	%r157, %r19, 5376;
	setp.ge.s32 	%p37, %r157, %r184;
	@%p37 bra 	$L__BB4_54;
	ld.global.u32 	%r158, [%rd7];
	ld.global.u64 	%rd134, [%rd8];
	cvta.to.global.u64 	%rd135, %rd134;
	mul.wide.s32 	%rd136, %r19, 4;
	add.s64 	%rd137, %rd135, %rd136;
	st.global.u32 	[%rd137+21504], %r158;
	ld.global.u32 	%r184, [%rd6];
$L__BB4_54:
	add.s32 	%r159, %r19, 5632;
	setp.ge.s32 	%p38, %r159, %r184;
	@%p38 bra 	$L__BB4_56;
	ld.global.u32 	%r160, [%rd7];
	ld.global.u64 	%rd138, [%rd8];
	cvta.to.global.u64 	%rd139, %rd138;
	mul.wide.s32 	%rd140, %r19, 4;
	add.s64 	%rd141, %rd139, %rd140;
	st.global.u32 	[%rd141+22528], %r160;
	ld.global.u32 	%r184, [%rd6];
$L__BB4_56:
	add.s32 	%r161, %r19, 5888;
	setp.ge.s32 	%p39, %r161, %r184;
	@%p39 bra 	$L__BB4_58;
	ld.global.u32 	%r162, [%rd7];
	ld.global.u64 	%rd142, [%rd8];
	cvta.to.global.u64 	%rd143, %rd142;
	mul.wide.s32 	%rd144, %r19, 4;
	add.s64 	%rd145, %rd143, %rd144;
	st.global.u32 	[%rd145+23552], %r162;
	ld.global.u32 	%r184, [%rd6];
$L__BB4_58:
	add.s32 	%r163, %r19, 6144;
	setp.ge.s32 	%p40, %r163, %r184;
	@%p40 bra 	$L__BB4_60;
	ld.global.u32 	%r164, [%rd7];
	ld.global.u64 	%rd146, [%rd8];
	cvta.to.global.u64 	%rd147, %rd146;
	mul.wide.s32 	%rd148, %r19, 4;
	add.s64 	%rd149, %rd147, %rd148;
	st.global.u32 	[%rd149+24576], %r164;
	ld.global.u32 	%r184, [%rd6];
$L__BB4_60:
	add.s32 	%r165, %r19, 6400;
	setp.ge.s32 	%p41, %r165, %r184;
	@%p41 bra 	$L__BB4_62;
	ld.global.u32 	%r166, [%rd7];
	ld.global.u64 	%rd150, [%rd8];
	cvta.to.global.u64 	%rd151, %rd150;
	mul.wide.s32 	%rd152, %r19, 4;
	add.s64 	%rd153, %rd151, %rd152;
	st.global.u32 	[%rd153+25600], %r166;
	ld.global.u32 	%r184, [%rd6];
$L__BB4_62:
	add.s32 	%r167, %r19, 6656;
	setp.ge.s32 	%p42, %r167, %r184;
	@%p42 bra 	$L__BB4_64;
	ld.global.u32 	%r168, [%rd7];
	ld.global.u64 	%rd154, [%rd8];
	cvta.to.global.u64 	%rd155, %rd154;
	mul.wide.s32 	%rd156, %r19, 4;
	add.s64 	%rd157, %rd155, %rd156;
	st.global.u32 	[%rd157+26624], %r168;
	ld.global.u32 	%r184, [%rd6];
$L__BB4_64:
	add.s32 	%r169, %r19, 6912;
	setp.ge.s32 	%p43, %r169, %r184;
	@%p43 bra 	$L__BB4_66;
	ld.global.u32 	%r170, [%rd7];
	ld.global.u64 	%rd158, [%rd8];
	cvta.to.global.u64 	%rd159, %rd158;
	mul.wide.s32 	%rd160, %r19, 4;
	add.s64 	%rd161, %rd159, %rd160;
	st.global.u32 	[%rd161+27648], %r170;
	ld.global.u32 	%r184, [%rd6];
$L__BB4_66:
	add.s32 	%r171, %r19, 7168;
	setp.ge.s32 	%p44, %r171, %r184;
	@%p44 bra 	$L__BB4_68;
	ld.global.u32 	%r172, [%rd7];
	ld.global.u64 	%rd162, [%rd8];
	cvta.to.global.u64 	%rd163, %rd162;
	mul.wide.s32 	%rd164, %r19, 4;
	add.s64 	%rd165, %rd163, %rd164;
	st.global.u32 	[%rd165+28672], %r172;
	ld.global.u32 	%r184, [%rd6];
$L__BB4_68:
	add.s32 	%r173, %r19, 7424;
	setp.ge.s32 	%p45, %r173, %r184;
	@%p45 bra 	$L__BB4_70;
	ld.global.u32 	%r174, [%rd7];
	ld.global.u64 	%rd166, [%rd8];
	cvta.to.global.u64 	%rd167, %rd166;
	mul.wide.s32 	%rd168, %r19, 4;
	add.s64 	%rd169, %rd167, %rd168;
	st.global.u32 	[%rd169+29696], %r174;
	ld.global.u32 	%r184, [%rd6];
$L__BB4_70:
	add.s32 	%r175, %r19, 7680;
	setp.ge.s32 	%p46, %r175, %r184;
	@%p46 bra 	$L__BB4_72;
	ld.global.u32 	%r176, [%rd7];
	ld.global.u64 	%rd170, [%rd8];
	cvta.to.global.u64 	%rd171, %rd170;
	mul.wide.s32 	%rd172, %r19, 4;
	add.s64 	%rd173, %rd171, %rd172;
	st.global.u32 	[%rd173+30720], %r176;
	ld.global.u32 	%r184, [%rd6];
$L__BB4_72:
	add.s32 	%r177, %r19, 7936;
	setp.ge.s32 	%p47, %r177, %r184;
	@%p47 bra 	$L__BB4_86;
	ld.global.u32 	%r178, [%rd7];
	ld.global.u64 	%rd174, [%rd8];
	cvta.to.global.u64 	%rd175, %rd174;
	mul.wide.s32 	%rd176, %r19, 4;
	add.s64 	%rd177, %rd175, %rd176;
	st.global.u32 	[%rd177+31744], %r178;
	bra.uni 	$L__BB4_86;
$L__BB4_74:
	mul.wide.u32 	%rd27, %r13, 16;
	add.s64 	%rd28, %rd2, %rd27;
	ld.global.u32 	%r82, [%rd28+8];
	mul.wide.u32 	%rd29, %r13, 8;
	add.s64 	%rd30, %rd1, %rd29;
	ld.global.u64 	%rd31, [%rd30];
	cvta.to.global.u64 	%rd9, %rd31;
	cvt.s64.s32 	%rd10, %r14;
	setp.le.s32 	%p8, %r18, %r4;
	@%p8 bra 	$L__BB4_86;
	min.u32 	%r110, %r18, 8192;
	max.s32 	%r111, %r110, %r7;
	add.s32 	%r83, %r111, %r6;
	shr.u32 	%r112, %r83, 8;
	add.s32 	%r84, %r112, 1;
	and.b32  	%r85, %r84, 7;
	setp.lt.u32 	%p9, %r83, 1792;
	mov.u32 	%r216, %r4;
	@%p9 bra 	$L__BB4_78;
	and.b32  	%r113, %r84, 33554424;
	neg.s32 	%r214, %r113;
	add.s64 	%rd32, %rd4, %rd10;
	shl.b64 	%rd33, %rd32, 2;
	add.s64 	%rd34, %rd9, %rd33;
	add.s64 	%rd178, %rd34, 4096;
	mov.u32 	%r216, %r4;
$L__BB4_77:
	.pragma "nounroll";
	st.global.u32 	[%rd178+-4096], %r82;
	st.global.u32 	[%rd178+-3072], %r82;
	st.global.u32 	[%rd178+-2048], %r82;
	st.global.u32 	[%rd178+-1024], %r82;
	st.global.u32 	[%rd178], %r82;
	st.global.u32 	[%rd178+1024], %r82;
	st.global.u32 	[%rd178+2048], %r82;
	st.global.u32 	[%rd178+3072], %r82;
	add.s32 	%r216, %r216, 2048;
	add.s32 	%r214, %r214, 8;
	add.s64 	%rd178, %rd178, 8192;
	setp.ne.s32 	%p10, %r214, 0;
	@%p10 bra 	$L__BB4_77;
$L__BB4_78:
	setp.eq.s32 	%p11, %r85, 0;
	@%p11 bra 	$L__BB4_86;
	setp.lt.u32 	%p12, %r85, 4;
	@%p12 bra 	$L__BB4_81;
	cvt.u64.u32 	%rd35, %r216;
	add.s64 	%rd36, %rd35, %rd10;
	shl.b64 	%rd37, %rd36, 2;
	add.s64 	%rd38, %rd9, %rd37;
	st.global.u32 	[%rd38], %r82;
	st.global.u32 	[%rd38+1024], %r82;
	st.global.u32 	[%rd38+2048], %r82;
	st.global.u32 	[%rd38+3072], %r82;
	add.s32 	%r216, %r216, 1024;
$L__BB4_81:
	and.b32  	%r114, %r84, 3;
	setp.eq.s32 	%p13, %r114, 0;
	@%p13 bra 	$L__BB4_86;
	setp.eq.s32 	%p14, %r114, 1;
	@%p14 bra 	$L__BB4_84;
	cvt.u64.u32 	%rd39, %r216;
	add.s64 	%rd40, %rd39, %rd10;
	shl.b64 	%rd41, %rd40, 2;
	add.s64 	%rd42, %rd9, %rd41;
	st.global.u32 	[%rd42], %r82;
	st.global.u32 	[%rd42+1024], %r82;
	add.s32 	%r216, %r216, 512;
$L__BB4_84:
	and.b32  	%r115, %r83, 256;
	setp.ne.s32 	%p15, %r115, 0;
	@%p15 bra 	$L__BB4_86;
	cvt.u64.u32 	%rd43, %r216;
	add.s64 	%rd44, %rd43, %rd10;
	shl.b64 	%rd45, %rd44, 2;
	add.s64 	%rd46, %rd9, %rd45;
	st.global.u32 	[%rd46], %r82;
$L__BB4_86:
	add.s32 	%r179, %r179, %r5;
	bra.uni 	$L__BB4_2;
$L__BB4_87:
	ret;

}


// ===== COMPILED SASS (sm_100) =====

	.target	sm_100

	.elftype	@"ET_EXEC"


//--------------------- .note.nv.tkinfo           --------------------------
	.section	.note.nv.tkinfo,"",@"SHT_NOTE"
	.sectionflags	@"SHF_NOTE_NV_TKINFO"
	.tkinfo
        /*0018*/ 	.word	0x00000002
        /*0030*/ 	.string	""
        /*0030*/ 	.string	"ptxas"
        /*0030*/ 	.string	"Cuda compilation tools, release 13.0, V13.0.88"
        /*0030*/ 	.string	"Build cuda_13.0.r13.0/compiler.36424714_0"
        /*0030*/ 	.string	"-arch sm_100 -m 64 "



//--------------------- .note.nv.cuinfo           --------------------------
	.section	.note.nv.cuinfo,"",@"SHT_NOTE"
	.sectionflags	@"SHF_NOTE_NV_CUINFO"
        /*0018*/ 	.short	0x0002
        /*001a*/ 	.short	0x0064
        /*001c*/ 	.short	0x0082
	.zero		2


//--------------------- .nv.info                  --------------------------
	.section	.nv.info,"",@"SHT_CUDA_INFO"
	.align	4


	//----- nvinfo : EIATTR_REGCOUNT
	.align		4
        /*0000*/ 	.byte	0x04, 0x2f
        /*0002*/ 	.short	(.L_44 - .L_43)
	.align		4
.L_43:
        /*0004*/ 	.word	index@(_ZN3cub18CUB_300001_SM_10006detail11EmptyKernelIvEEvv)
        /*0008*/ 	.word	0x00000004


	//----- nvinfo : EIATTR_FRAME_SIZE
	.align		4
.L_44:
        /*000c*/ 	.byte	0x04, 0x11
        /*000e*/ 	.short	(.L_46 - .L_45)
	.align		4
.L_45:
        /*0010*/ 	.word	index@(_ZN3cub18CUB_300001_SM_10006detail11EmptyKernelIvEEvv)
        /*0014*/ 	.word	0x00000000


	//----- nvinfo : EIATTR_REGCOUNT
	.align		4
.L_46:
        /*0018*/ 	.byte	0x04, 0x2f
        /*001a*/ 	.short	(.L_48 - .L_47)
	.align		4
.L_47:
        /*001c*/ 	.word	index@(_ZN3cub18CUB_300001_SM_10006detail8for_each13static_kernelINS2_12policy_hub_t12policy_500_tEmN6thrust24THRUST_300001_SM_1000_NS8cuda_cub20__uninitialized_fill7functorINS7_10device_ptrIiEEiEEEEvT0_T1_)
        /*0020*/ 	.word	0x00000008


	//----- nvinfo : EIATTR_FRAME_SIZE
	.align		4
.L_48:
        /*0024*/ 	.byte	0x04, 0x11
        /*0026*/ 	.short	(.L_50 - .L_49)
	.align		4
.L_49:
        /*0028*/ 	.word	index@(_ZN3cub18CUB_300001_SM_10006detail8for_each13static_kernelINS2_12policy_hub_t12policy_500_tEmN6thrust24THRUST_300001_SM_1000_NS8cuda_cub20__uninitialized_fill7functorINS7_10device_ptrIiEEiEEEEvT0_T1_)
        /*002c*/ 	.word	0x00000000


	//----- nvinfo : EIATTR_REGCOUNT
	.align		4
.L_50:
        /*0030*/ 	.byte	0x04, 0x2f
        /*0032*/ 	.short	(.L_52 - .L_51)
	.align		4
.L_51:
        /*0034*/ 	.word	index@(_ZN3cub18CUB_300001_SM_10006detail12batch_memcpy19InitTileStateKernelINS0_13ScanTileStateIjLb1EEES5_jEEvT_T0_T1_)
        /*0038*/ 	.word	0x00000010


	//----- nvinfo : EIATTR_FRAME_SIZE
	.align		4
.L_52:
        /*003c*/ 	.byte	0x04, 0x11
        /*003e*/ 	.short	(.L_54 - .L_53)
	.align		4
.L_53:
        /*0040*/ 	.word	index@(_ZN3cub18CUB_300001_SM_10006detail12batch_memcpy19InitTileStateKernelINS0_13ScanTileStateIjLb1EEES5_jEEvT_T0_T1_)
        /*0044*/ 	.word	0x00000000


	//----- nvinfo : EIATTR_REGCOUNT
	.align		4
.L_54:
        /*0048*/ 	.byte	0x04, 0x2f
        /*004a*/ 	.short	(.L_56 - .L_55)
	.align		4
.L_55:
        /*004c*/ 	.word	index@(_ZN3cub18CUB_300001_SM_10006detail12batch_memcpy17BatchMemcpyKernelINS2_10policy_hubIjjE9Policy700EN6thrust24THRUST_300001_SM_1000_NS18transform_iteratorIZ4mainEUliE_NS8_17counting_iteratorIiNS8_11use_defaultESC_SC_EESC_SC_EENS9_IZ4mainEUliE0_PiSC_SC_EENS9_IZ4mainEUliE1_SD_SC_SC_EEjPNS8_17constant_iteratorIiSC_SC_EEPSG_SG_PjjNS0_13ScanTileStateIjLb1EEESQ_LNS0_7CopyAlgE1EEEvT0_T1_T2_T3_T4_T5_T6_T7_T9_T10_)
        /*0050*/ 	.word	0x00000020


	//----- nvinfo : EIATTR_FRAME_SIZE
	.align		4
.L_56:
        /*0054*/ 	.byte	0x04, 0x11
        /*0056*/ 	.short	(.L_58 - .L_57)
	.align		4
.L_57:
        /*0058*/ 	.word	index@(_ZN3cub18CUB_300001_SM_10006detail12batch_memcpy17BatchMemcpyKernelINS2_10policy_hubIjjE9Policy700EN6thrust24THRUST_300001_SM_1000_NS18transform_iteratorIZ4mainEUliE_NS8_17counting_iteratorIiNS8_11use_defaultESC_SC_EESC_SC_EENS9_IZ4mainEUliE0_PiSC_SC_EENS9_IZ4mainEUliE1_SD_SC_SC_EEjPNS8_17constant_iteratorIiSC_SC_EEPSG_SG_PjjNS0_13ScanTileStateIjLb1EEESQ_LNS0_7CopyAlgE1EEEvT0_T1_T2_T3_T4_T5_T6_T7_T9_T10_)
        /*005c*/ 	.word	0x00000000


	//----- nvinfo : EIATTR_REGCOUNT
	.align		4
.L_58:
        /*0060*/ 	.byte	0x04, 0x2f
        /*0062*/ 	.short	(.L_60 - .L_59)
	.align		4
.L_59:
        /*0064*/ 	.word	index@(_ZN3cub18CUB_300001_SM_10006detail12batch_memcpy27MultiBlockBatchMemcpyKernelINS2_10policy_hubIjjE9Policy700EjPN6thrust24THRUST_300001_SM_1000_NS17constant_iteratorIiNS8_11use_defaultESA_EEPPiSD_PjNS0_13ScanTileStateIjLb1EEEjLNS0_7CopyAlgE1EEEvT1_T2_T3_T4_T5_T6_)
        /*0068*/ 	.word	0x00000016


	//----- nvinfo : EIATTR_FRAME_SIZE
	.align		4
.L_60:
        /*006c*/ 	.byte	0x04, 0x11
        /*006e*/ 	.short	(.L_62 - .L_61)
	.align		4
.L_61:
        /*0070*/ 	.word	index@(_ZN3cub18CUB_300001_SM_10006detail12batch_memcpy27MultiBlockBatchMemcpyKernelINS2_10policy_hubIjjE9Policy700EjPN6thrust24THRUST_300001_SM_1000_NS17constant_iteratorIiNS8_11use_defaultESA_EEPPiSD_PjNS0_13ScanTileStateIjLb1EEEjLNS0_7CopyAlgE1EEEvT1_T2_T3_T4_T5_T6_)
        /*0074*/ 	.word	0x00000000


	//----- nvinfo : EIATTR_MIN_STACK_SIZE
	.align		4
.L_62:
        /*0078*/ 	.byte	0x04, 0x12
        /*007a*/ 	.short	(.L_64 - .L_63)
	.align		4
.L_63:
        /*007c*/ 	.word	index@(_ZN3cub18CUB_300001_SM_10006detail12batch_memcpy27MultiBlockBatchMemcpyKernelINS2_10policy_hubIjjE9Policy700EjPN6thrust24THRUST_300001_SM_1000_NS17constant_iteratorIiNS8_11use_defaultESA_EEPPiSD_PjNS0_13ScanTileStateIjLb1EEEjLNS0_7CopyAlgE1EEEvT1_T2_T3_T4_T5_T6_)
        /*0080*/ 	.word	0x00000000


	//----- nvinfo : EIATTR_MIN_STACK_SIZE
	.align		4
.L_64:
        /*0084*/ 	.byte	0x04, 0x12
        /*0086*/ 	.short	(.L_66 - .L_65)
	.align		4
.L_65:
        /*0088*/ 	.word	index@(_ZN3cub18CUB_300001_SM_10006detail12batch_memcpy17BatchMemcpyKernelINS2_10policy_hubIjjE9Policy700EN6thrust24THRUST_300001_SM_1000_NS18transform_iteratorIZ4mainEUliE_NS8_17counting_iteratorIiNS8_11use_defaultESC_SC_EESC_SC_EENS9_IZ4mainEUliE0_PiSC_SC_EENS9_IZ4mainEUliE1_SD_SC_SC_EEjPNS8_17constant_iteratorIiSC_SC_EEPSG_SG_PjjNS0_13ScanTileStateIjLb1EEESQ_LNS0_7CopyAlgE1EEEvT0_T1_T2_T3_T4_T5_T6_T7_T9_T10_)
        /*008c*/ 	.word	0x00000000


	//----- nvinfo : EIATTR_MIN_STACK_SIZE
	.align		4
.L_66:
        /*0090*/ 	.byte	0x04, 0x12
        /*0092*/ 	.short	(.L_68 - .L_67)
	.align		4
.L_67:
        /*0094*/ 	.word	index@(_ZN3cub18CUB_300001_SM_10006detail12batch_memcpy19InitTileStateKernelINS0_13ScanTileStateIjLb1EEES5_jEEvT_T0_T1_)
        /*0098*/ 	.word	0x00000000


	//----- nvinfo : EIATTR_MIN_STACK_SIZE
	.align		4
.L_68:
        /*009c*/ 	.byte	0x04, 0x12
        /*009e*/ 	.short	(.L_70 - .L_69)
	.align		4
.L_69:
        /*00a0*/ 	.word	index@(_ZN3cub18CUB_300001_SM_10006detail8for_each13static_kernelINS2_12policy_hub_t12policy_500_tEmN6thrust24THRUST_300001_SM_1000_NS8cuda_cub20__uninitialized_fill7functorINS7_10device_ptrIiEEiEEEEvT0_T1_)
        /*00a4*/ 	.word	0x00000000


	//----- nvinfo : EIATTR_MIN_STACK_SIZE
	.align		4
.L_70:
        /*00a8*/ 	.byte	0x04, 0x12
        /*00aa*/ 	.short	(.L_72 - .L_71)
	.align		4
.L_71:
        /*00ac*/ 	.word	index@(_ZN3cub18CUB_300001_SM_10006detail11EmptyKernelIvEEvv)
        /*00b0*/ 	.word	0x00000000
.L_72:


//--------------------- .nv.compat                --------------------------
	.section	.nv.compat,"",@"SHT_CUDA_COMPAT_INFO"
	.align	4
        /*0000*/ 	.byte	0x02, 0x09, 0x00, 0x00, 0x02, 0x02, 0x01, 0x00, 0x02, 0x05, 0x05, 0x00, 0x03, 0x07, 0x01, 0x01
        /*0010*/ 	.byte	0x02, 0x03, 0x00, 0x00, 0x02, 0x06, 0x01, 0x00, 0x04, 0x0b, 0x08, 0x00, 0x09, 0x00, 0x00, 0x00
        /*0020*/ 	.byte	0x00, 0x00, 0x00, 0x00


//--------------------- .nv.info._ZN3cub18CUB_300001_SM_10006detail12batch_memcpy27MultiBlockBatchMemcpyKernelINS2_10policy_hubIjjE9Policy700EjPN6thrust24THRUST_300001_SM_1000_NS17constant_iteratorIiNS8_11use_defaultESA_EEPPiSD_PjNS0_13ScanTileStateIjLb1EEEjLNS0_7CopyAlgE1EEEvT1_T2_T3_T4_T5_T6_ --------------------------
	.section	.nv.info._ZN3cub18CUB_300001_SM_10006detail12batch_memcpy27MultiBlockBatchMemcpyKernelINS2_10policy_hubIjjE9Policy700EjPN6thrust24THRUST_300001_SM_1000_NS17constant_iteratorIiNS8_11use_defaultESA_EEPPiSD_PjNS0_13ScanTileStateIjLb1EEEjLNS0_7CopyAlgE1EEEvT1_T2_T3_T4_T5_T6_,"",@"SHT_CUDA_INFO"
	.sectionflags	@""
	.align	4


	//----- nvinfo : EIATTR_CUDA_API_VERSION
	.align		4
        /*0000*/ 	.byte	0x04, 0x37
        /*0002*/ 	.short	(.L_74 - .L_73)
.L_73:
        /*0004*/ 	.word	0x00000082


	//----- nvinfo : EIATTR_KPARAM_INFO
	.align		4
.L_74:
        /*0008*/ 	.byte	0x04, 0x17
        /*000a*/ 	.short	(.L_76 - .L_75)
.L_75:
        /*000c*/ 	.word	0x00000000
        /*0010*/ 	.short	0x0005
        /*0012*/ 	.short	0x0028
        /*0014*/ 	.byte	0x00, 0xf0, 0x11, 0x00


	//----- nvinfo : EIATTR_KPARAM_INFO
	.align		4
.L_76:
        /*0018*/ 	.byte	0x04, 0x17
        /*001a*/ 	.short	(.L_78 - .L_77)
.L_77:
        /*001c*/ 	.word	0x00000000
        /*0020*/ 	.short	0x0004
        /*0022*/ 	.short	0x0020
        /*0024*/ 	.byte	0x00, 0xf0, 0x21, 0x00


	//----- nvinfo : EIATTR_KPARAM_INFO
	.align		4
.L_78:
        /*0028*/ 	.byte	0x04, 0x17
        /*002a*/ 	.short	(.L_80 - .L_79)
.L_79:
        /*002c*/ 	.word	0x00000000
        /*0030*/ 	.short	0x0003
        /*0032*/ 	.short	0x0018
        /*0034*/ 	.byte	0x00, 0xf5, 0x21, 0x00


	//----- nvinfo : EIATTR_KPARAM_INFO
	.align		4
.L_80:
        /*0038*/ 	.byte	0x04, 0x17
        /*003a*/ 	.short	(.L_82 - .L_81)
.L_81:
        /*003c*/ 	.word	0x00000000
        /*0040*/ 	.short	0x0002
        /*0042*/ 	.short	0x0010
        /*0044*/ 	.byte	0x00, 0xf5, 0x21, 0x00


	//----- nvinfo : EIATTR_KPARAM_INFO
	.align		4
.L_82:
        /*0048*/ 	.byte	0x04, 0x17
        /*004a*/ 	.short	(.L_84 - .L_83)
.L_83:
        /*004c*/ 	.word	0x00000000
        /*0050*/ 	.short	0x0001
        /*0052*/ 	.short	0x0008
        /*0054*/ 	.byte	0x00, 0xf5, 0x21, 0x00


	//----- nvinfo : EIATTR_KPARAM_INFO
	.align		4
.L_84:
        /*0058*/ 	.byte	0x04, 0x17
        /*005a*/ 	.short	(.L_86 - .L_85)
.L_85:
        /*005c*/ 	.word	0x00000000
        /*0060*/ 	.short	0x0000
        /*0062*/ 	.short	0x0000
        /*0064*/ 	.byte	0x00, 0xf5, 0x21, 0x00


	//----- nvinfo : EIATTR_SPARSE_MMA_MASK
	.align		4
.L_86:
        /*0068*/ 	.byte	0x03, 0x50
        /*006a*/ 	.short	0x0000


	//----- nvinfo : EIATTR_MAXREG_COUNT
	.align		4
        /*006c*/ 	.byte	0x03, 0x1b
        /*006e*/ 	.short	0x00ff


	//----- nvinfo : EIATTR_NUM_BARRIERS
	.align		4
        /*0070*/ 	.byte	0x02, 0x4c
        /*0072*/ 	.byte	0x01
	.zero		1


	//----- nvinfo : EIATTR_MERCURY_ISA_VERSION
	.align		4
        /*0074*/ 	.byte	0x03, 0x5f
        /*0076*/ 	.short	0x0101


	//----- nvinfo : EIATTR_VRC_CTA_INIT_COUNT
	.align		4
        /*0078*/ 	.byte	0x02, 0x4a
	.zero		1
	.zero		1


	//----- nvinfo : EIATTR_EXIT_INSTR_OFFSETS
	.align		4
        /*007c*/ 	.byte	0x04, 0x1c
        /*007e*/ 	.short	(.L_88 - .L_87)


	//   ....[0]....
.L_87:
        /*0080*/ 	.word	0x00000070


	//   ....[1]....
        /*0084*/ 	.word	0x000003a0


	//----- nvinfo : EIATTR_MAX_THREADS
	.align		4
.L_88:
        /*0088*/ 	.byte	0x04, 0x05
        /*008a*/ 	.short	(.L_90 - .L_89)
.L_89:
        /*008c*/ 	.word	0x00000100
        /*0090*/ 	.word	0x00000001
        /*0094*/ 	.word	0x00000001


	//----- nvinfo : EIATTR_CRS_STACK_SIZE
	.align		4
.L_90:
        /*0098*/ 	.byte	0x04, 0x1e
        /*009a*/ 	.short	(.L_92 - .L_91)
.L_91:
        /*009c*/ 	.word	0x00000000


	//----- nvinfo : EIATTR_CBANK_PARAM_SIZE
	.align		4
.L_92:
        /*00a0*/ 	.byte	0x03, 0x19
        /*00a2*/ 	.short	0x002c


	//----- nvinfo : EIATTR_PARAM_CBANK
	.align		4
        /*00a4*/ 	.byte	0x04, 0x0a
        /*00a6*/ 	.short	(.L_94 - .L_93)
	.align		4
.L_93:
        /*00a8*/ 	.word	index@(.nv.constant0._ZN3cub18CUB_300001_SM_10006detail12batch_memcpy27MultiBlockBatchMemcpyKernelINS2_10policy_hubIjjE9Policy700EjPN6thrust24THRUST_300001_SM_1000_NS17constant_iteratorIiNS8_11use_defaultESA_EEPPiSD_PjNS0_13ScanTileStateIjLb1EEEjLNS0_7CopyAlgE1EEEvT1_T2_T3_T4_T5_T6_)
        /*00ac*/ 	.short	0x0380
        /*00ae*/ 	.short	0x002c


	//----- nvinfo : EIATTR_SW_WAR
	.align		4
.L_94:
        /*00b0*/ 	.byte	0x04, 0x36
        /*00b2*/ 	.short	(.L_96 - .L_95)
.L_95:
        /*00b4*/ 	.word	0x00000008
.L_96:


//--------------------- .nv.info._ZN3cub18CUB_300001_SM_10006detail12batch_memcpy17BatchMemcpyKernelINS2_10policy_hubIjjE9Policy700EN6thrust24THRUST_300001_SM_1000_NS18transform_iteratorIZ4mainEUliE_NS8_17counting_iteratorIiNS8_11use_defaultESC_SC_EESC_SC_EENS9_IZ4mainEUliE0_PiSC_SC_EENS9_IZ4mainEUliE1_SD_SC_SC_EEjPNS8_17constant_iteratorIiSC_SC_EEPSG_SG_PjjNS0_13ScanTileStateIjLb1EEESQ_LNS0_7CopyAlgE1EEEvT0_T1_T2_T3_T4_T5_T6_T7_T9_T10_ --------------------------
	.section	.nv.info._ZN3cub18CUB_300001_SM_10006detail12batch_memcpy17BatchMemcpyKernelINS2_10policy_hubIjjE9Policy700EN6thrust24THRUST_300001_SM_1000_NS18transform_iteratorIZ4mainEUliE_NS8_17counting_iteratorIiNS8_11use_defaultESC_SC_EESC_SC_EENS9_IZ4mainEUliE0_PiSC_SC_EENS9_IZ4mainEUliE1_SD_SC_SC_EEjPNS8_17constant_iteratorIiSC_SC_EEPSG_SG_PjjNS0_13ScanTileStateIjLb1EEESQ_LNS0_7CopyAlgE1EEEvT0_T1_T2_T3_T4_T5_T6_T7_T9_T10_,"",@"SHT_CUDA_INFO"
	.sectionflags	@""
	.align	4


	//----- nvinfo : EIATTR_CUDA_API_VERSION
	.align		4
        /*0000*/ 	.byte	0x04, 0x37
        /*0002*/ 	.short	(.L_98 - .L_97)
.L_97:
        /*0004*/ 	.word	0x00000082


	//----- nvinfo : EIATTR_KPARAM_INFO
	.align		4
.L_98:
        /*0008*/ 	.byte	0x04, 0x17
        /*000a*/ 	.short	(.L_100 - .L_99)
.L_99:
        /*000c*/ 	.word	0x00000000
        /*0010*/ 	.short	0x0009
        /*0012*/ 	.short	0x0058
        /*0014*/ 	.byte	0x00, 0xf0, 0x21, 0x00


	//----- nvinfo : EIATTR_KPARAM_INFO
	.align		4
.L_100:
        /*0018*/ 	.byte	0x04, 0x17
        /*001a*/ 	.short	(.L_102 - .L_101)
.L_101:
        /*001c*/ 	.word	0x00000000
        /*0020*/ 	.short	0x0008
        /*0022*/ 	.short	0x0050
        /*0024*/ 	.byte	0x00, 0xf0, 0x21, 0x00


	//----- nvinfo : EIATTR_KPARAM_INFO
	.align		4
.L_102:
        /*0028*/ 	.byte	0x04, 0x17
        /*002a*/ 	.short	(.L_104 - .L_103)
.L_103:
        /*002c*/ 	.word	0x00000000
        /*0030*/ 	.short	0x0007
        /*0032*/ 	.short	0x0048
        /*0034*/ 	.byte	0x00, 0xf5, 0x21, 0x00


	//----- nvinfo : EIATTR_KPARAM_INFO
	.align		4
.L_104:
        /*0038*/ 	.byte	0x04, 0x17
        /*003a*/ 	.short	(.L_106 - .L_105)
.L_105:
        /*003c*/ 	.word	0x00000000
        /*0040*/ 	.short	0x0006
        /*0042*/ 	.short	0x0040
        /*0044*/ 	.byte	0x00, 0xf5, 0x21, 0x00


	//----- nvinfo : EIATTR_KPARAM_INFO
	.align		4
.L_106:
        /*0048*/ 	.byte	0x04, 0x17
        /*004a*/ 	.short	(.L_108 - .L_107)
.L_107:
        /*004c*/ 	.word	0x00000000
        /*0050*/ 	.short	0x0005
        /*0052*/ 	.short	0x0038
        /*0054*/ 	.byte	0x00, 0xf5, 0x21, 0x00


	//----- nvinfo : EIATTR_KPARAM_INFO
	.align		4
.L_108:
        /*0058*/ 	.byte	0x04, 0x17
        /*005a*/ 	.short	(.L_110 - .L_109)
.L_109:
        /*005c*/ 	.word	0x00000000
        /*0060*/ 	.short	0x0004
        /*0062*/ 	.short	0x0030
        /*0064*/ 	.byte	0x00, 0xf5, 0x21, 0x00


	//----- nvinfo : EIATTR_KPARAM_INFO
	.align		4
.L_110:
        /*0068*/ 	.byte	0x04, 0x17
        /*006a*/ 	.short	(.L_112 - .L_111)
.L_111:
        /*006c*/ 	.word	0x00000000
        /*0070*/ 	.short	0x0003
        /*0072*/ 	.short	0x0028
        /*0074*/ 	.byte	0x00, 0xf0, 0x11, 0x00


	//----- nvinfo : EIATTR_KPARAM_INFO
	.align		4
.L_112:
        /*0078*/ 	.byte	0x04, 0x17
        /*007a*/ 	.short	(.L_114 - .L_113)
.L_113:
        /*007c*/ 	.word	0x00000000
        /*0080*/ 	.short	0x0002
        /*0082*/ 	.short	0x0018
        /*0084*/ 	.byte	0x00, 0xf0, 0x41, 0x00


	//----- nvinfo : EIATTR_KPARAM_INFO
	.align		4
.L_114:
        /*0088*/ 	.byte	0x04, 0x17
        /*008a*/ 	.short	(.L_116 - .L_115)
.L_115:
        /*008c*/ 	.word	0x00000000
        /*0090*/ 	.short	0x0001
        /*0092*/ 	.short	0x0008
        /*0094*/ 	.byte	0x00, 0xf0, 0x41, 0x00


	//----- nvinfo : EIATTR_KPARAM_INFO
	.align		4
.L_116:
        /*0098*/ 	.byte	0x04, 0x17
        /*009a*/ 	.short	(.L_118 - .L_117)
.L_117:
        /*009c*/ 	.word	0x00000000
        /*00a0*/ 	.short	0x0000
        /*00a2*/ 	.short	0x0000
        /*00a4*/ 	.byte	0x00, 0xf0, 0x21, 0x00


	//----- nvinfo : EIATTR_SPARSE_MMA_MASK
	.align		4
.L_118:
        /*00a8*/ 	.byte	0x03, 0x50
        /*00aa*/ 	.short	0x0000


	//----- nvinfo : EIATTR_MAXREG_COUNT
	.align		4
        /*00ac*/ 	.byte	0x03, 0x1b
        /*00ae*/ 	.short	0x00ff


	//----- nvinfo : EIATTR_NUM_BARRIERS
	.align		4
        /*00b0*/ 	.byte	0x02, 0x4c
        /*00b2*/ 	.byte	0x01
	.zero		1


	//----- nvinfo : EIATTR_MERCURY_ISA_VERSION
	.align		4
        /*00b4*/ 	.byte	0x03, 0x5f
        /*00b6*/ 	.short	0x0101


	//----- nvinfo : EIATTR_UNUSED_LOAD_BYTE_OFFSET
	.align		4
        /*00b8*/ 	.byte	0x04, 0x44
        /*00ba*/ 	.short	(.L_120 - .L_119)


	//   ....[0]....
.L_119:
        /*00bc*/ 	.word	0x00001d90
        /*00c0*/ 	.word	0x00000fff


	//----- nvinfo : EIATTR_COOP_GROUP_MASK_REGIDS
	.align		4
.L_120:
        /*00c4*/ 	.byte	0x04, 0x29
        /*00c6*/ 	.short	(.L_122 - .L_121)


	//   ....[0]....
.L_121:
        /*00c8*/ 	.word	0xffffffff


	//   ....[1]....
        /*00cc*/ 	.word	0xffffffff


	//   ....[2]....
        /*00d0*/ 	.word	0xffffffff


	//   ....[3]....
        /*00d4*/ 	.word	0xffffffff


	//   ....[4]....
        /*00d8*/ 	.word	0xffffffff


	//   ....[5]....
        /*00dc*/ 	.word	0xffffffff


	//   ....[6]....
        /*00e0*/ 	.word	0xffffffff


	//   ....[7]....
        /*00e4*/ 	.word	0xffffffff


	//   ....[8]....
        /*00e8*/ 	.word	0xffffffff


	//   ....[9]....
        /*00ec*/ 	.word	0xffffffff


	//   ....[10]....
        /*00f0*/ 	.word	0xffffffff


	//   ....[11]....
        /*00f4*/ 	.word	0xffffffff


	//   ....[12]....
        /*00f8*/ 	.word	0xffffffff


	//   ....[13]....
        /*00fc*/ 	.word	0xffffffff


	//   ....[14]....
        /*0100*/ 	.word	0xffffffff


	//   ....[15]....
        /*0104*/ 	.word	0xffffffff


	//   ....[16]....
        /*0108*/ 	.word	0xffffffff


	//   ....[17]....
        /*010c*/ 	.word	0xffffffff


	//   ....[18]....
        /*0110*/ 	.word	0xffffffff


	//   ....[19]....
        /*0114*/ 	.word	0xffffffff


	//   ....[20]....
        /*0118*/ 	.word	0xffffffff


	//   ....[21]....
        /*011c*/ 	.word	0xffffffff


	//   ....[22]....
        /*0120*/ 	.word	0xffffffff


	//   ....[23]....
        /*0124*/ 	.word	0xffffffff


	//   ....[24]....
        /*0128*/ 	.word	0xffffffff


	//   ....[25]....
        /*012c*/ 	.word	0xffffffff


	//   ....[26]....
        /*0130*/ 	.word	0xffffffff


	//   ....[27]....
        /*0134*/ 	.word	0xffffffff


	//   ....[28]....
        /*0138*/ 	.word	0xffffffff


	//   ....[29]....
        /*013c*/ 	.word	0xffffffff


	//   ....[30]....
        /*0140*/ 	.word	0xffffffff


	//   ....[31]....
        /*0144*/ 	.word	0xffffffff


	//   ....[32]....
        /*0148*/ 	.word	0xffffffff


	//   ....[33]....
        /*014c*/ 	.word	0xffffffff


	//   ....[34]....
        /*0150*/ 	.word	0xffffffff


	//   ....[35]....
        /*0154*/ 	.word	0xffffffff


	//   ....[36]....
        /*0158*/ 	.word	0xffffffff


	//   ....[37]....
        /*015c*/ 	.word	0xffffffff


	//   ....[38]....
        /*0160*/ 	.word	0xffffffff


	//   ....[39]....
        /*0164*/ 	.word	0xffffffff


	//   ....[40]....
        /*0168*/ 	.word	0xffffffff


	//   ....[41]....
        /*016c*/ 	.word	0xffffffff


	//   ....[42]....
        /*0170*/ 	.word	0xffffffff


	//   ....[43]....
        /*0174*/ 	.word	0xffffffff


	//   ....[44]....
        /*0178*/ 	.word	0xffffffff


	//   ....[45]....
        /*017c*/ 	.word	0xffffffff


	//   ....[46]....
        /*0180*/ 	.word	0xffffffff


	//   ....[47]....
        /*0184*/ 	.word	0xffffffff


	//   ....[48]....
        /*0188*/ 	.word	0xffffffff


	//   ....[49]....
        /*018c*/ 	.word	0xffffffff


	//   ....[50]....
        /*0190*/ 	.word	0xffffffff


	//   ....[51]....
        /*0194*/ 	.word	0xffffffff


	//   ....[52]....
        /*0198*/ 	.word	0xffffffff


	//   ....[53]....
        /*019c*/ 	.word	0xffffffff


	//   ....[54]....
        /*01a0*/ 	.word	0xffffffff


	//   ....[55]....
        /*01a4*/ 	.word	0xffffffff


	//   ....[56]....
        /*01a8*/ 	.word	0xffffffff


	//   ....[57]....
        /*01ac*/ 	.word	0xffffffff


	//   ....[58]....
        /*01b0*/ 	.word	0xffffffff


	//   ....[59]....
        /*01b4*/ 	.word	0xffffffff


	//   ....[60]....
        /*01b8*/ 	.word	0xffffffff


	//   ....[61]....
        /*01bc*/ 	.word	0xffffffff


	//   ....[62]....
        /*01c0*/ 	.word	0x05000006


	//   ....[63]....
        /*01c4*/ 	.word	0x05000006


	//   ....[64]....
        /*01c8*/ 	.word	0x05000006


	//   ....[65]....
        /*01cc*/ 	.word	0x05000006


	//   ....[66]....
        /*01d0*/ 	.word	0x05000006


	//   ....[67]....
        /*01d4*/ 	.word	0x05000006


	//   ....[68]....
        /*01d8*/ 	.word	0x05000006


	//   ....[69]....
        /*01dc*/ 	.word	0x05000006


	//   ....[70]....
        /*01e0*/ 	.word	0x05000006


	//   ....[71]....
        /*01e4*/ 	.word	0x05000006


	//   ....[72]....
        /*01e8*/ 	.word	0x05000006


	//   ....[73]....
        /*01ec*/ 	.word	0x05000006


	//   ....[74]....
        /*01f0*/ 	.word	0x05000006


	//   ....[75]....
        /*01f4*/ 	.word	0x05000006


	//   ....[76]....
        /*01f8*/ 	.word	0x05000006


	//   ....[77]....
        /*01fc*/ 	.word	0x05000006


	//   ....[78]....
        /*0200*/ 	.word	0x05000006


	//   ....[79]....
        /*0204*/ 	.word	0x05000006


	//   ....[80]....
        /*0208*/ 	.word	0x05000006


	//   ....[81]....
        /*020c*/ 	.word	0x05000006


	//   ....[82]....
        /*0210*/ 	.word	0x05000006


	//   ....[83]....
        /*0214*/ 	.word	0x05000006


	//   ....[84]....
        /*0218*/ 	.word	0x05000006


	//   ....[85]....
        /*021c*/ 	.word	0x05000006


	//   ....[86]....
        /*0220*/ 	.word	0x05000006


	//   ....[87]....
        /*0224*/ 	.word	0x05000006


	//   ....[88]....
        /*0228*/ 	.word	0x05000006


	//   ....[89]....
        /*022c*/ 	.word	0x05000006


	//   ....[90]....
        /*0230*/ 	.word	0x05000006


	//   ....[91]....
        /*0234*/ 	.word	0x05000006


	//   ....[92]....
        /*0238*/ 	.word	0x05000006


	//   ....[93]....
        /*023c*/ 	.word	0x05000006


	//   ....[94]....
        /*0240*/ 	.word	0x05000006


	//   ....[95]....
        /*0244*/ 	.word	0x05000006


	//   ....[96]....
        /*0248*/ 	.word	0x05000006


	//   ....[97]....
        /*024c*/ 	.word	0x05000006


	//   ....[98]....
        /*0250*/ 	.word	0x05000006


	//   ....[99]....
        /*0254*/ 	.word	0x05000006


	//   ....[100]....
        /*0258*/ 	.word	0x05000006


	//   ....[101]....
        /*025c*/ 	.word	0x05000006


	//   ....[102]....
        /*0260*/ 	.word	0x05000006


	//   ....[103]....
        /*0264*/ 	.word	0x05000006


	//   ....[104]....
        /*0268*/ 	.word	0x05000006


	//   ....[105]....
        /*026c*/ 	.word	0x05000006


	//   ....[106]....
        /*0270*/ 	.word	0x05000006


	//   ....[107]....
        /*0274*/ 	.word	0x05000006


	//   ....[108]....
        /*0278*/ 	.word	0x05000006


	//   ....[109]....
        /*027c*/ 	.word	0x05000006


	//   ....[110]....
        /*0280*/ 	.word	0x05000006


	//   ....[111]....
        /*0284*/ 	.word	0x05000006


	//   ....[112]....
        /*0288*/ 	.word	0x05000006


	//   ....[113]....
        /*028c*/ 	.word	0x05000006


	//   ....[114]....
        /*0290*/ 	.word	0x05000006


	//   ....[115]....
        /*0294*/ 	.word	0x05000006


	//   ....[116]....
        /*0298*/ 	.word	0x05000006


	//   ....[117]....
        /*029c*/ 	.word	0x05000006


	//   ....[118]....
        /*02a0*/ 	.word	0x05000006


	//   ....[119]....
        /*02a4*/ 	.word	0x05000006


	//----- nvinfo : EIATTR_COOP_GROUP_INSTR_OFFSETS
	.align		4
.L_122:
        /*02a8*/ 	.byte	0x04, 0x28
        /*02aa*/ 	.short	(.L_124 - .L_123)


	//   ....[0]....
.L_123:
        /*02ac*/ 	.word	0x000001a0


	//   ....[1]....
        /*02b0*/ 	.word	0x000001f0


	//   ....[2]....
        /*02b4*/ 	.word	0x00000230


	//   ....[3]....
        /*02b8*/ 	.word	0x00000270


	//   ....[4]....
        /*02bc*/ 	.word	0x000002a0


	//   ....[5]....
        /*02c0*/ 	.word	0x00000300


	//   ....[6]....
        /*02c4*/ 	.word	0x00000310


	//   ....[7]....
        /*02c8*/ 	.word	0x00000640


	//   ....[8]....
        /*02cc*/ 	.word	0x00000700


	//   ....[9]....
        /*02d0*/ 	.word	0x00000770


	//   ....[10]....
        /*02d4*/ 	.word	0x00000830


	//   ....[11]....
        /*02d8*/ 	.word	0x00000890


	//   ....[12]....
        /*02dc*/ 	.word	0x000008d0


	//   ....[13]....
        /*02e0*/ 	.word	0x00000910


	//   ....[14]....
        /*02e4*/ 	.word	0x00000950


	//   ....[15]....
        /*02e8*/ 	.word	0x00000960


	//   ....[16]....
        /*02ec*/ 	.word	0x00000a30


	//   ....[17]....
        /*02f0*/ 	.word	0x00000b00


	//   ....[18]....
        /*02f4*/ 	.word	0x00000b50


	//   ....[19]....
        /*02f8*/ 	.word	0x00000bb0


	//   ....[20]....
        /*02fc*/ 	.word	0x00000c10


	//   ....[21]....
        /*0300*/ 	.word	0x00000c50


	//   ....[22]....
        /*0304*/ 	.word	0x00000c90


	//   ....[23]....
        /*0308*/ 	.word	0x00000cd0


	//   ....[24]....
        /*030c*/ 	.word	0x00000ce0


	//   ....[25]....
        /*0310*/ 	.word	0x00000f20


	//   ....[26]....
        /*0314*/ 	.word	0x00000f40


	//   ....[27]....
        /*0318*/ 	.word	0x00000f60


	//   ....[28]....
        /*031c*/ 	.word	0x00000f80


	//   ....[29]....
        /*0320*/ 	.word	0x00000fa0


	//   ....[30]....
        /*0324*/ 	.word	0x00000fe0


	//   ....[31]....
        /*0328*/ 	.word	0x00001230


	//   ....[32]....
        /*032c*/ 	.word	0x00001250


	//   ....[33]....
        /*0330*/ 	.word	0x00001270


	//   ....[34]....
        /*0334*/ 	.word	0x00001290


	//   ....[35]....
        /*0338*/ 	.word	0x000012b0


	//   ....[36]....
        /*033c*/ 	.word	0x000012d0


	//   ....[37]....
        /*0340*/ 	.word	0x00001440


	//   ....[38]....
        /*0344*/ 	.word	0x00001510


	//   ....[39]....
        /*0348*/ 	.word	0x00001570


	//   ....[40]....
        /*034c*/ 	.word	0x00001600


	//   ....[41]....
        /*0350*/ 	.word	0x00001650


	//   ....[42]....
        /*0354*/ 	.word	0x000016a0


	//   ....[43]....
        /*0358*/ 	.word	0x000016f0


	//   ....[44]....
        /*035c*/ 	.word	0x00001740


	//   ....[45]....
        /*0360*/ 	.word	0x00001750


	//   ....[46]....
        /*0364*/ 	.word	0x00001830


	//   ....[47]....
        /*0368*/ 	.word	0x00001900


	//   ....[48]....
        /*036c*/ 	.word	0x00001950


	//   ....[49]....
        /*0370*/ 	.word	0x000019b0


	//   ....[50]....
        /*0374*/ 	.word	0x00001a10


	//   ....[51]....
        /*0378*/ 	.word	0x00001a50


	//   ....[52]....
        /*037c*/ 	.word	0x00001a90


	//   ....[53]....
        /*0380*/ 	.word	0x00001ad0


	//   ....[54]....
        /*0384*/ 	.word	0x00001ae0


	//   ....[55]....
        /*0388*/ 	.word	0x00001bc0


	//   ....[56]....
        /*038c*/ 	.word	0x00001f50


	//   ....[57]....
        /*0390*/ 	.word	0x00001f70


	//   ....[58]....
        /*0394*/ 	.word	0x00001f90


	//   ....[59]....
        /*0398*/ 	.word	0x00001fb0


	//   ....[60]....
        /*039c*/ 	.word	0x00001fd0


	//   ....[61]....
        /*03a0*/ 	.word	0x00002010


	//   ....[62]....
        /*03a4*/ 	.word	0x00003390


	//   ....[63]....
        /*03a8*/ 	.word	0x00003410


	//   ....[64]....
        /*03ac*/ 	.word	0x00003490


	//   ....[65]....
        /*03b0*/ 	.word	0x00003510


	//   ....[66]....
        /*03b4*/ 	.word	0x00003580


	//   ....[67]....
        /*03b8*/ 	.word	0x000035f0


	//   ....[68]....
        /*03bc*/ 	.word	0x00003670


	//   ....[69]....
        /*03c0*/ 	.word	0x00003700


	//   ....[70]....
        /*03c4*/ 	.word	0x000037e0


	//   ....[71]....
        /*03c8*/ 	.word	0x00003870


	//   ....[72]....
        /*03cc*/ 	.word	0x00003900


	//   ....[73]....
        /*03d0*/ 	.word	0x00003980


	//   ....[74]....
        /*03d4*/ 	.word	0x00003a00


	//   ....[75]....
        /*03d8*/ 	.word	0x00003a30


	//   ....[76]....
        /*03dc*/ 	.word	0x00003b00


	//   ....[77]....
        /*03e0*/ 	.word	0x00003b80


	//   ....[78]....
        /*03e4*/ 	.word	0x00003c00


	//   ....[79]....
        /*03e8*/ 	.word	0x00003cc0


	//   ....[80]....
        /*03ec*/ 	.word	0x00003d50


	//   ....[81]....
        /*03f0*/ 	.word	0x00003dd0


	//   ....[82]....
        /*03f4*/ 	.word	0x00003e50


	//   ....[83]....
        /*03f8*/ 	.word	0x00003ed0


	//   ....[84]....
        /*03fc*/ 	.word	0x00003f30


	//   ....[85]....
        /*0400*/ 	.word	0x00003fb0


	//   ....[86]....
        /*0404*/ 	.word	0x00004020


	//   ....[87]....
        /*0408*/ 	.word	0x00004090


	//   ....[88]....
        /*040c*/ 	.word	0x00004100


	//   ....[89]....
        /*0410*/ 	.word	0x00004170


	//   ....[90]....
        /*0414*/ 	.word	0x000041f0


	//   ....[91]....
        /*0418*/ 	.word	0x00004260


	//   ....[92]....
        /*041c*/ 	.word	0x000042d0


	//   ....[93]....
        /*0420*/ 	.word	0x00004350


	//   ....[94]....
        /*0424*/ 	.word	0x000043c0


	//   ....[95]....
        /*0428*/ 	.word	0x00004420


	//   ....[96]....
        /*042c*/ 	.word	0x00004490


	//   ....[97]....
        /*0430*/ 	.word	0x00004510


	//   ....[98]....
        /*0434*/ 	.word	0x000045a0


	//   ....[99]....
        /*0438*/ 	.word	0x000046a0


	//   ....[100]....
        /*043c*/ 	.word	0x00004720


	//   ....[101]....
        /*0440*/ 	.word	0x000047a0


	//   ....[102]....
        /*0444*/ 	.word	0x00004830


	//   ....[103]....
        /*0448*/ 	.word	0x000048a0


	//   ....[104]....
        /*044c*/ 	.word	0x000048d0


	//   ....[105]....
        /*0450*/ 	.word	0x000049a0


	//   ....[106]....
        /*0454*/ 	.word	0x00004a20


	//   ....[107]....
        /*0458*/ 	.word	0x00004aa0


	//   ....[108]....
        /*045c*/ 	.word	0x00004b50


	//   ....[109]....
        /*0460*/ 	.word	0x00004be0


	//   ....[110]....
        /*0464*/ 	.word	0x00004c60


	//   ....[111]....
        /*0468*/ 	.word	0x00004cd0


	//   ....[112]....
        /*046c*/ 	.word	0x00004d50


	//   ....[113]....
        /*0470*/ 	.word	0x00004db0


	//   ....[114]....
        /*0474*/ 	.word	0x00004e30


	//   ....[115]....
        /*0478*/ 	.word	0x00004ed0


	//   ....[116]....
        /*047c*/ 	.word	0x00004f50


	//   ....[117]....
        /*0480*/ 	.word	0x00004fd0


	//   ....[118]....
        /*0484*/ 	.word	0x00005050


	//   ....[119]....
        /*0488*/ 	.word	0x000050d0


	//----- nvinfo : EIATTR_VRC_CTA_INIT_COUNT
	.align		4
.L_124:
        /*048c*/ 	.byte	0x02, 0x4a
	.zero		1
	.zero		1


	//----- nvinfo : EIATTR_EXIT_INSTR_OFFSETS
	.align		4
        /*0490*/ 	.byte	0x04, 0x1c
        /*0492*/ 	.short	(.L_126 - .L_125)


	//   ....[0]....
.L_125:
        /*0494*/ 	.word	0x00002200


	//   ....[1]....
        /*0498*/ 	.word	0x00003330


	//----- nvinfo : EIATTR_MAX_THREADS
	.align		4
.L_126:
        /*049c*/ 	.byte	0x04, 0x05
        /*049e*/ 	.short	(.L_128 - .L_127)
.L_127:
        /*04a0*/ 	.word	0x00000080
        /*04a4*/ 	.word	0x00000001
        /*04a8*/ 	.word	0x00000001


	//----- nvinfo : EIATTR_CRS_STACK_SIZE
	.align		4
.L_128:
        /*04ac*/ 	.byte	0x04, 0x1e
        /*04ae*/ 	.short	(.L_130 - .L_129)
.L_129:
        /*04b0*/ 	.word	0x00000000


	//----- nvinfo : EIATTR_CBANK_PARAM_SIZE
	.align		4
.L_130:
        /*04b4*/ 	.byte	0x03, 0x19
        /*04b6*/ 	.short	0x0060


	//----- nvinfo : EIATTR_PARAM_CBANK
	.align		4
        /*04b8*/ 	.byte	0x04, 0x0a
        /*04ba*/ 	.short	(.L_132 - .L_131)
	.align		4
.L_131:
        /*04bc*/ 	.word	index@(.nv.constant0._ZN3cub18CUB_300001_SM_10006detail12batch_memcpy17BatchMemcpyKernelINS2_10policy_hubIjjE9Policy700EN6thrust24THRUST_300001_SM_1000_NS18transform_iteratorIZ4mainEUliE_NS8_17counting_iteratorIiNS8_11use_defaultESC_SC_EESC_SC_EENS9_IZ4mainEUliE0_PiSC_SC_EENS9_IZ4mainEUliE1_SD_SC_SC_EEjPNS8_17constant_iteratorIiSC_SC_EEPSG_SG_PjjNS0_13ScanTileStateIjLb1EEESQ_LNS0_7CopyAlgE1EEEvT0_T1_T2_T3_T4_T5_T6_T7_T9_T10_)
        /*04c0*/ 	.short	0x0380
        /*04c2*/ 	.short	0x0060


	//----- nvinfo : EIATTR_SW_WAR
	.align		4
.L_132:
        /*04c4*/ 	.byte	0x04, 0x36
        /*04c6*/ 	.short	(.L_134 - .L_133)
.L_133:
        /*04c8*/ 	.word	0x00000008
.L_134:


//--------------------- .nv.info._ZN3cub18CUB_300001_SM_10006detail12batch_memcpy19InitTileStateKernelINS0_13ScanTileStateIjLb1EEES5_jEEvT_T0_T1_ --------------------------
	.section	.nv.info._ZN3cub18CUB_300001_SM_10006detail12batch_memcpy19InitTileStateKernelINS0_13ScanTileStateIjLb1EEES5_jEEvT_T0_T1_,"",@"SHT_CUDA_INFO"
	.sectionflags	@""
	.align	4


	//----- nvinfo : EIATTR_CUDA_API_VERSION
	.align		4
        /*0000*/ 	.byte	0x04, 0x37
        /*0002*/ 	.short	(.L_136 - .L_135)
.L_135:
        /*0004*/ 	.word	0x00000082


	//----- nvinfo : EIATTR_KPARAM_INFO
	.align		4
.L_136:
        /*0008*/ 	.byte	0x04, 0x17
        /*000a*/ 	.short	(.L_138 - .L_137)
.L_137:
        /*000c*/ 	.word	0x00000000
        /*0010*/ 	.short	0x0002
        /*0012*/ 	.short	0x0010
        /*0014*/ 	.byte	0x00, 0xf0, 0x11, 0x00


	//----- nvinfo : EIATTR_KPARAM_INFO
	.align		4
.L_138:
        /*0018*/ 	.byte	0x04, 0x17
        /*001a*/ 	.short	(.L_140 - .L_139)
.L_139:
        /*001c*/ 	.word	0x00000000
        /*0020*/ 	.short	0x0001
        /*0022*/ 	.short	0x0008
        /*0024*/ 	.byte	0x00, 0xf0, 0x21, 0x00


	//----- nvinfo : EIATTR_KPARAM_INFO
	.align		4
.L_140:
        /*0028*/ 	.byte	0x04, 0x17
        /*002a*/ 	.short	(.L_142 - .L_141)
.L_141:
        /*002c*/ 	.word	0x00000000
        /*0030*/ 	.short	0x0000
        /*0032*/ 	.short	0x0000
        /*0034*/ 	.byte	0x00, 0xf0, 0x21, 0x00


	//----- nvinfo : EIATTR_SPARSE_MMA_MASK
	.align		4
.L_142:
        /*0038*/ 	.byte	0x03, 0x50
        /*003a*/ 	.short	0x0000


	//----- nvinfo : EIATTR_MAXREG_COUNT
	.align		4
        /*003c*/ 	.byte	0x03, 0x1b
        /*003e*/ 	.short	0x00ff


	//----- nvinfo : EIATTR_MERCURY_ISA_VERSION
	.align		4
        /*0040*/ 	.byte	0x03, 0x5f
        /*0042*/ 	.short	0x0101


	//----- nvinfo : EIATTR_VRC_CTA_INIT_COUNT
	.align		4
        /*0044*/ 	.byte	0x02, 0x4a
	.zero		1
	.zero		1


	//----- nvinfo : EIATTR_EXIT_INSTR_OFFSETS
	.align		4
        /*0048*/ 	.byte	0x04, 0x1c
        /*004a*/ 	.short	(.L_144 - .L_143)


	//   ....[0]....
.L_143:
        /*004c*/ 	.word	0x00000170


	//   ....[1]....
        /*0050*/ 	.word	0x000001b0


	//----- nvinfo : EIATTR_CBANK_PARAM_SIZE
	.align		4
.L_144:
        /*0054*/ 	.byte	0x03, 0x19
        /*0056*/ 	.short	0x0014


	//----- nvinfo : EIATTR_PARAM_CBANK
	.align		4
        /*0058*/ 	.byte	0x04, 0x0a
        /*005a*/ 	.short	(.L_146 - .L_145)
	.align		4
.L_145:
        /*005c*/ 	.word	index@(.nv.constant0._ZN3cub18CUB_300001_SM_10006detail12batch_memcpy19InitTileStateKernelINS0_13ScanTileStateIjLb1EEES5_jEEvT_T0_T1_)
        /*0060*/ 	.short	0x0380
        /*0062*/ 	.short	0x0014


	//----- nvinfo : EIATTR_SW_WAR
	.align		4
.L_146:
        /*0064*/ 	.byte	0x04, 0x36
        /*0066*/ 	.short	(.L_148 - .L_147)
.L_147:
        /*0068*/ 	.word	0x00000008
.L_148:


//--------------------- .nv.info._ZN3cub18CUB_300001_SM_10006detail8for_each13static_kernelINS2_12policy_hub_t12policy_500_tEmN6thrust24THRUST_300001_SM_1000_NS8cuda_cub20__uninitialized_fill7functorINS7_10device_ptrIiEEiEEEEvT0_T1_ --------------------------
	.section	.nv.info._ZN3cub18CUB_300001_SM_10006detail8for_each13static_kernelINS2_12policy_hub_t12policy_500_tEmN6thrust24THRUST_300001_SM_1000_NS8cuda_cub20__uninitialized_fill7functorINS7_10device_ptrIiEEiEEEEvT0_T1_,"",@"SHT_CUDA_INFO"
	.sectionflags	@""
	.align	4


	//----- nvinfo : EIATTR_CUDA_API_VERSION
	.align		4
        /*0000*/ 	.byte	0x04, 0x37
        /*0002*/ 	.short	(.L_150 - .L_149)
.L_149:
        /*0004*/ 	.word	0x00000082


	//----- nvinfo : EIATTR_KPARAM_INFO
	.align		4
.L_150:
        /*0008*/ 	.byte	0x04, 0x17
        /*000a*/ 	.short	(.L_152 - .L_151)
.L_151:
        /*000c*/ 	.word	0x00000000
        /*0010*/ 	.short	0x0001
        /*0012*/ 	.short	0x0008
        /*0014*/ 	.byte	0x00, 0xf0, 0x41, 0x00


	//----- nvinfo : EIATTR_KPARAM_INFO
	.align		4
.L_152:
        /*0018*/ 	.byte	0x04, 0x17
        /*001a*/ 	.short	(.L_154 - .L_153)
.L_153:
        /*001c*/ 	.word	0x00000000
        /*0020*/ 	.short	0x0000
        /*0022*/ 	.short	0x0000
        /*0024*/ 	.byte	0x00, 0xf0, 0x21, 0x00


	//----- nvinfo : EIATTR_SPARSE_MMA_MASK
	.align		4
.L_154:
        /*0028*/ 	.byte	0x03, 0x50
        /*002a*/ 	.short	0x0000


	//----- nvinfo : EIATTR_MAXREG_COUNT
	.align		4
        /*002c*/ 	.byte	0x03, 0x1b
        /*002e*/ 	.short	0x00ff


	//----- nvinfo : EIATTR_MERCURY_ISA_VERSION
	.align		4
        /*0030*/ 	.byte	0x03, 0x5f
        /*0032*/ 	.short	0x0101


	//----- nvinfo : EIATTR_VRC_CTA_INIT_COUNT
	.align		4
        /*0034*/ 	.byte	0x02, 0x4a
	.zero		1
	.zero		1


	//----- nvinfo : EIATTR_EXIT_INSTR_OFFSETS
	.align		4
        /*0038*/ 	.byte	0x04, 0x1c
        /*003a*/ 	.short	(.L_156 - .L_155)


	//   ....[0]....
.L_155:
        /*003c*/ 	.word	0x00000130


	//   ....[1]....
        /*0040*/ 	.word	0x00000230


	//   ....[2]....
        /*0044*/ 	.word	0x00000260


	//----- nvinfo : EIATTR_MAX_THREADS
	.align		4
.L_156:
        /*0048*/ 	.byte	0x04, 0x05
        /*004a*/ 	.short	(.L_158 - .L_157)
.L_157:
        /*004c*/ 	.word	0x00000100
        /*0050*/ 	.word	0x00000001
        /*0054*/ 	.word	0x00000001


	//----- nvinfo : EIATTR_CBANK_PARAM_SIZE
	.align		4
.L_158:
        /*0058*/ 	.byte	0x03, 0x19
        /*005a*/ 	.short	0x0018


	//----- nvinfo : EIATTR_PARAM_CBANK
	.align		4
        /*005c*/ 	.byte	0x04, 0x0a
        /*005e*/ 	.short	(.L_160 - .L_159)
	.align		4
.L_159:
        /*0060*/ 	.word	index@(.nv.constant0._ZN3cub18CUB_300001_SM_10006detail8for_each13static_kernelINS2_12policy_hub_t12policy_500_tEmN6thrust24THRUST_300001_SM_1000_NS8cuda_cub20__uninitialized_fill7functorINS7_10device_ptrIiEEiEEEEvT0_T1_)
        /*0064*/ 	.short	0x0380
        /*0066*/ 	.short	0x0018


	//----- nvinfo : EIATTR_SW_WAR
	.align		4
.L_160:
        /*0068*/ 	.byte	0x04, 0x36
        /*006a*/ 	.short	(.L_162 - .L_161)
.L_161:
        /*006c*/ 	.word	0x00000008
.L_162:


//--------------------- .nv.info._ZN3cub18CUB_300001_SM_10006detail11EmptyKernelIvEEvv --------------------------
	.section	.nv.info._ZN3cub18CUB_300001_SM_10006detail11EmptyKernelIvEEvv,"",@"SHT_CUDA_INFO"
	.sectionflags	@""
	.align	4


	//----- nvinfo : EIATTR_CUDA_API_VERSION
	.align		4
        /*0000*/ 	.byte	0x04, 0x37
        /*0002*/ 	.short	(.L_164 - .L_163)
.L_163:
        /*0004*/ 	.word	0x00000082


	//----- nvinfo : EIATTR_SPARSE_MMA_MASK
	.align		4
.L_164:
        /*0008*/ 	.byte	0x03, 0x50
        /*000a*/ 	.short	0x0000


	//----- nvinfo : EIATTR_MAXREG_COUNT
	.align		4
        /*000c*/ 	.byte	0x03, 0x1b
        /*000e*/ 	.short	0x00ff


	//----- nvinfo : EIATTR_MERCURY_ISA_VERSION
	.align		4
        /*0010*/ 	.byte	0x03, 0x5f
        /*0012*/ 	.short	0x0101


	//----- nvinfo : EIATTR_VRC_CTA_INIT_COUNT
	.align		4
        /*0014*/ 	.byte	0x02, 0x4a
	.zero		1
	.zero		1


	//----- nvinfo : EIATTR_EXIT_INSTR_OFFSETS
	.align		4
        /*0018*/ 	.byte	0x04, 0x1c
        /*001a*/ 	.short	(.L_166 - .L_165)


	//   ....[0]....
.L_165:
        /*001c*/ 	.word	0x00000010


	//----- nvinfo : EIATTR_SW_WAR
	.align		4
.L_166:
        /*0020*/ 	.byte	0x04, 0x36
        /*0022*/ 	.short	(.L_168 - .L_167)
.L_167:
        /*0024*/ 	.word	0x00000008
.L_168:


//--------------------- .nv.callgraph             --------------------------
	.section	.nv.callgraph,"",@"SHT_CUDA_CALLGRAPH"
	.align	4
	.sectionentsize	8
	.align		4
        /*0000*/ 	.word	0x00000000
	.align		4
        /*0004*/ 	.word	0xffffffff
	.align		4
        /*0008*/ 	.word	0x00000000
	.align		4
        /*000c*/ 	.word	0xfffffffe
	.align		4
        /*0010*/ 	.word	0x00000000
	.align		4
        /*0014*/ 	.word	0xfffffffd
	.align		4
        /*0018*/ 	.word	0x00000000
	.align		4
        /*001c*/ 	.word	0xfffffffc


//--------------------- .nv.constant4             --------------------------
	.section	.nv.constant4,"a",@progbits
	.align	8
	.align		8
.nv.constant4:
        /*0000*/ 	.dword	_ZN30_INTERNAL_2c6b9210_4_k_cu_main4cuda3std3__45__cpo5beginE
	.align		8
        /*0008*/ 	.dword	_ZN30_INTERNAL_2c6b9210_4_k_cu_main4cuda3std3__45__cpo3endE
	.align		8
        /*0010*/ 	.dword	_ZN30_INTERNAL_2c6b9210_4_k_cu_main4cuda3std3__45__cpo6cbeginE
	.align		8
        /*0018*/ 	.dword	_ZN30_INTERNAL_2c6b9210_4_k_cu_main4cuda3std3__45__cpo4cendE
	.align		8
        /*0020*/ 	.dword	_ZN30_INTERNAL_2c6b9210_4_k_cu_main4cuda3std3__45__cpo6rbeginE
	.align		8
        /*0028*/ 	.dword	_ZN30_INTERNAL_2c6b9210_4_k_cu_main4cuda3std3__45__cpo4rendE
	.align		8
        /*0030*/ 	.dword	_ZN30_INTERNAL_2c6b9210_4_k_cu_main4cuda3std3__45__cpo7crbeginE
	.align		8
        /*0038*/ 	.dword	_ZN30_INTERNAL_2c6b9210_4_k_cu_main4cuda3std3__45__cpo5crendE
	.align		8
        /*0040*/ 	.dword	_ZN30_INTERNAL_2c6b9210_4_k_cu_main4cuda3std3__432_GLOBAL__N__2c6b9210_4_k_cu_main6ignoreE
	.align		8
        /*0048*/ 	.dword	_ZN30_INTERNAL_2c6b9210_4_k_cu_main4cuda3std3__419piecewise_constructE
	.align		8
        /*0050*/ 	.dword	_ZN30_INTERNAL_2c6b9210_4_k_cu_main4cuda3std3__48in_placeE
	.align		8
        /*0058*/ 	.dword	_ZN30_INTERNAL_2c6b9210_4_k_cu_main4cuda3std3__420unreachable_sentinelE
	.align		8
        /*0060*/ 	.dword	_ZN30_INTERNAL_2c6b9210_4_k_cu_main4cuda3std3__47nulloptE
	.align		8
        /*0068*/ 	.dword	_ZN30_INTERNAL_2c6b9210_4_k_cu_main4cuda3std3__48unexpectE
	.align		8
        /*0070*/ 	.dword	_ZN30_INTERNAL_2c6b9210_4_k_cu_main4cuda3std6ranges3__45__cpo4swapE
	.align		8
        /*0078*/ 	.dword	_ZN30_INTERNAL_2c6b9210_4_k_cu_main4cuda3std6ranges3__45__cpo9iter_moveE
	.align		8
        /*0080*/ 	.dword	_ZN30_INTERNAL_2c6b9210_4_k_cu_main4cuda3std6ranges3__45__cpo5beginE
	.align		8
        /*0088*/ 	.dword	_ZN30_INTERNAL_2c6b9210_4_k_cu_main4cuda3std6ranges3__45__cpo3endE
	.align		8
        /*0090*/ 	.dword	_ZN30_INTERNAL_2c6b9210_4_k_cu_main4cuda3std6ranges3__45__cpo6cbeginE
	.align		8
        /*0098*/ 	.dword	_ZN30_INTERNAL_2c6b9210_4_k_cu_main4cuda3std6ranges3__45__cpo4cendE
	.align		8
        /*00a0*/ 	.dword	_ZN30_INTERNAL_2c6b9210_4_k_cu_main4cuda3std6ranges3__45__cpo7advanceE
	.align		8
        /*00a8*/ 	.dword	_ZN30_INTERNAL_2c6b9210_4_k_cu_main4cuda3std6ranges3__45__cpo9iter_swapE
	.align		8
        /*00b0*/ 	.dword	_ZN30_INTERNAL_2c6b9210_4_k_cu_main4cuda3std6ranges3__45__cpo4nextE
	.align		8
        /*00b8*/ 	.dword	_ZN30_INTERNAL_2c6b9210_4_k_cu_main4cuda3std6ranges3__45__cpo4prevE
	.align		8
        /*00c0*/ 	.dword	_ZN30_INTERNAL_2c6b9210_4_k_cu_main4cuda3std6ranges3__45__cpo4dataE
	.align		8
        /*00c8*/ 	.dword	_ZN30_INTERNAL_2c6b9210_4_k_cu_main4cuda3std6ranges3__45__cpo5cdataE
	.align		8
        /*00d0*/ 	.dword	_ZN30_INTERNAL_2c6b9210_4_k_cu_main4cuda3std6ranges3__45__cpo4sizeE
	.align		8
        /*00d8*/ 	.dword	_ZN30_INTERNAL_2c6b9210_4_k_cu_main4cuda3std6ranges3__45__cpo5ssizeE
	.align		8
        /*00e0*/ 	.dword	_ZN30_INTERNAL_2c6b9210_4_k_cu_main4cuda3std6ranges3__45__cpo8distanceE
	.align		8
        /*00e8*/ 	.dword	_ZN30_INTERNAL_2c6b9210_4_k_cu_main6thrust24THRUST_300001_SM_1000_NS8cuda_cub3parE
	.align		8
        /*00f0*/ 	.dword	_ZN30_INTERNAL_2c6b9210_4_k_cu_main6thrust24THRUST_300001_SM_1000_NS8cuda_cub10par_nosyncE
	.align		8
        /*00f8*/ 	.dword	_ZN30_INTERNAL_2c6b9210_4_k_cu_main6thrust24THRUST_300001_SM_1000_NS6system6detail10sequential3seqE
	.align		8
        /*0100*/ 	.dword	_ZN30_INTERNAL_2c6b9210_4_k_cu_main6thrust24THRUST_300001_SM_1000_NS12placeholders2_1E
	.align		8
        /*0108*/ 	.dword	_ZN30_INTERNAL_2c6b9210_4_k_cu_main6thrust24THRUST_300001_SM_1000_NS12placeholders2_2E
	.align		8
        /*0110*/ 	.dword	_ZN30_INTERNAL_2c6b9210_4_k_cu_main6thrust24THRUST_300001_SM_1000_NS12placeholders2_3E
	.align		8
        /*0118*/ 	.dword	_ZN30_INTERNAL_2c6b9210_4_k_cu_main6thrust24THRUST_300001_SM_1000_NS12placeholders2_4E
	.align		8
        /*0120*/ 	.dword	_ZN30_INTERNAL_2c6b9210_4_k_cu_main6thrust24THRUST_300001_SM_1000_NS12placeholders2_5E
	.align		8
        /*0128*/ 	.dword	_ZN30_INTERNAL_2c6b9210_4_k_cu_main6thrust24THRUST_300001_SM_1000_NS12placeholders2_6E
	.align		8
        /*0130*/ 	.dword	_ZN30_INTERNAL_2c6b9210_4_k_cu_main6thrust24THRUST_300001_SM_1000_NS12placeholders2_7E
	.align		8
        /*0138*/ 	.dword	_ZN30_INTERNAL_2c6b9210_4_k_cu_main6thrust24THRUST_300001_SM_1000_NS12placeholders2_8E
	.align		8
        /*0140*/ 	.dword	_ZN30_INTERNAL_2c6b9210_4_k_cu_main6thrust24THRUST_300001_SM_1000_NS12placeholders2_9E
	.align		8
        /*0148*/ 	.dword	_ZN30_INTERNAL_2c6b9210_4_k_cu_main6thrust24THRUST_300001_SM_1000_NS12placeholders3_10E
	.align		8
        /*0150*/ 	.dword	_ZN30_INTERNAL_2c6b9210_4_k_cu_main6thrust24THRUST_300001_SM_1000_NS3seqE


//--------------------- .text._ZN3cub18CUB_300001_SM_10006detail12batch_memcpy27MultiBlockBatchMemcpyKernelINS2_10policy_hubIjjE9Policy700EjPN6thrust24THRUST_300001_SM_1000_NS17constant_iteratorIiNS8_11use_defaultESA_EEPPiSD_PjNS0_13ScanTileStateIjLb1EEEjLNS0_7CopyAlgE1EEEvT1_T2_T3_T4_T5_T6_ --------------------------
	.section	.text._ZN3cub18CUB_300001_SM_10006detail12batch_memcpy27MultiBlockBatchMemcpyKernelINS2_10policy_hubIjjE9Policy700EjPN6thrust24THRUST_300001_SM_1000_NS17constant_iteratorIiNS8_11use_defaultESA_EEPPiSD_PjNS0_13ScanTileStateIjLb1EEEjLNS0_7CopyAlgE1EEEvT1_T2_T3_T4_T5_T6_,"ax",@progbits
	.align	128
        .global         _ZN3cub18CUB_300001_SM_10006detail12batch_memcpy27MultiBlockBatchMemcpyKernelINS2_10policy_hubIjjE9Policy700EjPN6thrust24THRUST_300001_SM_1000_NS17constant_iteratorIiNS8_11use_defaultESA_EEPPiSD_PjNS0_13ScanTileStateIjLb1EEEjLNS0_7CopyAlgE1EEEvT1_T2_T3_T4_T5_T6_
        .type           _ZN3cub18CUB_300001_SM_10006detail12batch_memcpy27MultiBlockBatchMemcpyKernelINS2_10policy_hubIjjE9Policy700EjPN6thrust24THRUST_300001_SM_1000_NS17constant_iteratorIiNS8_11use_defaultESA_EEPPiSD_PjNS0_13ScanTileStateIjLb1EEEjLNS0_7CopyAlgE1EEEvT1_T2_T3_T4_T5_T6_,@function
        .size           _ZN3cub18CUB_300001_SM_10006detail12batch_memcpy27MultiBlockBatchMemcpyKernelINS2_10policy_hubIjjE9Policy700EjPN6thrust24THRUST_300001_SM_1000_NS17constant_iteratorIiNS8_11use_defaultESA_EEPPiSD_PjNS0_13ScanTileStateIjLb1EEEjLNS0_7CopyAlgE1EEEvT1_T2_T3_T4_T5_T6_,(.L_x_232 - _ZN3cub18CUB_300001_SM_10006detail12batch_memcpy27MultiBlockBatchMemcpyKernelINS2_10policy_hubIjjE9Policy700EjPN6thrust24THRUST_300001_SM_1000_NS17constant_iteratorIiNS8_11use_defaultESA_EEPPiSD_PjNS0_13ScanTileStateIjLb1EEEjLNS0_7CopyAlgE1EEEvT1_T2_T3_T4_T5_T6_)
        .other          _ZN3cub18CUB_300001_SM_10006detail12batch_memcpy27MultiBlockBatchMemcpyKernelINS2_10policy_hubIjjE9Policy700EjPN6thrust24THRUST_300001_SM_1000_NS17constant_iteratorIiNS8_11use_defaultESA_EEPPiSD_PjNS0_13ScanTileStateIjLb1EEEjLNS0_7CopyAlgE1EEEvT1_T2_T3_T4_T5_T6_,@"STO_CUDA_ENTRY STV_DEFAULT"
_ZN3cub18CUB_300001_SM_10006detail12batch_memcpy27MultiBlockBatchMemcpyKernelINS2_10policy_hubIjjE9Policy700EjPN6thrust24THRUST_300001_SM_1000_NS17constant_iteratorIiNS8_11use_defaultESA_EEPPiSD_PjNS0_13ScanTileStateIjLb1EEEjLNS0_7CopyAlgE1EEEvT1_T2_T3_T4_T5_T6_:
.text._ZN3cub18CUB_300001_SM_10006detail12batch_memcpy27MultiBlockBatchMemcpyKernelINS2_10policy_hubIjjE9Policy700EjPN6thrust24THRUST_300001_SM_1000_NS17constant_iteratorIiNS8_11use_defaultESA_EEPPiSD_PjNS0_13ScanTileStateIjLb1EEEjLNS0_7CopyAlgE1EEEvT1_T2_T3_T4_T5_T6_:
[----:B------:R-:W-:Y:S08]  /*0000*/  LDC R1, c[0x0][0x37c] ;  /* 0x0000df00ff017b82 */ /* 0x000ff00000000800 */
[----:B------:R-:W0:Y:S01]  /*0010*/  LDC R5, c[0x0][0x3a8] ;  /* 0x0000ea00ff057b82 */ /* 0x000e220000000800 */
[----:B------:R-:W1:Y:S07]  /*0020*/  LDCU.64 UR8, c[0x0][0x358] ;  /* 0x00006b00ff0877ac */ /* 0x000e6e0008000a00 */
[----:B------:R-:W0:Y:S02]  /*0030*/  LDC.64 R2, c[0x0][0x3a0] ;  /* 0x0000e800ff027b82 */ /* 0x000e240000000a00 */
[----:B0-----:R-:W-:-:S05]  /*0040*/  IMAD.WIDE R2, R5, 0x8, R2 ;  /* 0x0000000805027825 */ /* 0x001fca00078e0202 */
[----:B-1----:R-:W2:Y:S02]  /*0050*/  LDG.E R0, desc[UR8][R2.64+0x104] ;  /* 0x0001040802007981 */ /* 0x002ea4000c1e1900 */
[----:B--2---:R-:W-:-:S13]  /*0060*/  ISETP.NE.AND P0, PT, R0, RZ, PT ;  /* 0x000000ff0000720c */ /* 0x004fda0003f05270 */
[----:B------:R-:W-:Y:S05]  /*0070*/  @!P0 EXIT ;  /* 0x000000000000894d */ /* 0x000fea0003800000 */
[----:B------:R-:W0:Y:S01]  /*0080*/  S2R R2, SR_TID.X ;  /* 0x0000000000027919 */ /* 0x000e220000002100 */
[----:B------:R-:W1:Y:S01]  /*0090*/  S2UR UR6, SR_CTAID.X ;  /* 0x00000000000679c3 */ /* 0x000e620000002500 */
[----:B------:R-:W2:Y:S01]  /*00a0*/  LDCU UR7, c[0x0][0x370] ;  /* 0x00006e00ff0777ac */ /* 0x000ea20008000800 */
[----:B0-----:R-:W-:-:S04]  /*00b0*/  LOP3.LUT R3, R2, 0xff, RZ, 0xc0, !PT ;  /* 0x000000ff02037812 */ /* 0x001fc800078ec0ff */
[----:B------:R-:W-:Y:S02]  /*00c0*/  LOP3.LUT R4, RZ, R3, RZ, 0x33, !PT ;  /* 0x00000003ff047212 */ /* 0x000fe400078e33ff */
[----:B-12---:R-:W-:-:S07]  /*00d0*/  LOP3.LUT R5, R3, 0x100, RZ, 0xfc, !PT ;  /* 0x0000010003057812 */ /* 0x006fce00078efcff */
.L_x_74:
[----:B------:R-:W-:Y:S01]  /*00e0*/  BAR.SYNC.DEFER_BLOCKING 0x0 ;  /* 0x0000000000007b1d */ /* 0x000fe20000010000 */
[----:B------:R-:W-:-:S05]  /*00f0*/  ISETP.NE.AND P0, PT, R2, RZ, PT ;  /* 0x000000ff0200720c */ /* 0x000fca0003f05270 */
[----:B------:R-:W-:Y:S08]  /*0100*/  BSSY.RECONVERGENT B0, `(.L_x_0) ;  /* 0x0000017000007945 */ /* 0x000ff00003800200 */
[----:B012345:R-:W-:Y:S05]  /*0110*/  @P0 BRA `(.L_x_1) ;  /* 0x0000000000540947 */ /* 0x03ffea0003800000 */
[----:B------:R-:W0:Y:S01]  /*0120*/  LDC.64 R6, c[0x0][0x398] ;  /* 0x0000e600ff067b82 */ /* 0x000e220000000a00 */
[----:B------:R-:W-:Y:S02]  /*0130*/  IMAD.MOV.U32 R10, RZ, RZ, RZ ;  /* 0x000000ffff0a7224 */ /* 0x000fe400078e00ff */
[----:B------:R-:W-:-:S07]  /*0140*/  IMAD.MOV.U32 R11, RZ, RZ, R0 ;  /* 0x000000ffff0b7224 */ /* 0x000fce00078e0000 */
.L_x_2:
[----:B------:R-:W-:-:S05]  /*0150*/  SHF.R.U32.HI R13, RZ, 0x1, R11 ;  /* 0x00000001ff0d7819 */ /* 0x000fca000001160b */
[----:B------:R-:W-:-:S04]  /*0160*/  IMAD.IADD R9, R13, 0x1, R10 ;  /* 0x000000010d097824 */ /* 0x000fc800078e020a */
[----:B0-----:R-:W-:-:S06]  /*0170*/  IMAD.WIDE.U32 R8, R9, 0x4, R6 ;  /* 0x0000000409087825 */ /* 0x001fcc00078e0006 */
[----:B------:R-:W2:Y:S01]  /*0180*/  LDG.E R8, desc[UR8][R8.64] ;  /* 0x0000000808087981 */ /* 0x000ea2000c1e1900 */
[----:B------:R-:W-:Y:S01]  /*0190*/  LOP3.LUT R14, RZ, R13, RZ, 0x33, !PT ;  /* 0x0000000dff0e7212 */ /* 0x000fe200078e33ff */
[----:B------:R-:W-:Y:S01]  /*01a0*/  VIADD R12, R13, 0x1 ;  /* 0x000000010d0c7836 */ /* 0x000fe20000000000 */
[----:B--2---:R-:W-:-:S13]  /*01b0*/  ISETP.LE.U32.AND P0, PT, R8, UR6, PT ;  /* 0x0000000608007c0c */ /* 0x004fda000bf03070 */
[----:B------:R-:W-:Y:S02]  /*01c0*/  @P0 IADD3 R13, PT, PT, R14, R11, RZ ;  /* 0x0000000b0e0d0210 */ /* 0x000fe40007ffe0ff */
[----:B------:R-:W-:Y:S02]  /*01d0*/  SEL R11, R12, RZ, P0 ;  /* 0x000000ff0c0b7207 */ /* 0x000fe40000000000 */
[----:B------:R-:W-:-:S03]  /*01e0*/  ISETP.NE.AND P1, PT, R13, RZ, PT ;  /* 0x000000ff0d00720c */ /* 0x000fc60003f25270 */
[----:B------:R-:W-:Y:S02]  /*01f0*/  IMAD.IADD R10, R11, 0x1, R10 ;  /* 0x000000010b0a7824 */ /* 0x000fe400078e020a */
[----:B------:R-:W-:-:S08]  /*0200*/  IMAD.MOV.U32 R11, RZ, RZ, R13 ;  /* 0x000000ffff0b7224 */ /* 0x000fd000078e000d */
[----:B------:R-:W-:Y:S05]  /*0210*/  @P1 BRA `(.L_x_2) ;  /* 0xfffffffc00cc1947 */ /* 0x000fea000383ffff */
[----:B------:R-:W0:Y:S01]  /*0220*/  S2UR UR5, SR_CgaCtaId ;  /* 0x00000000000579c3 */ /* 0x000e220000008800 */
[----:B------:R-:W-:Y:S01]  /*0230*/  UMOV UR4, 0x400 ;  /* 0x0000040000047882 */ /* 0x000fe20000000000 */
[----:B------:R-:W-:Y:S01]  /*0240*/  VIADD R10, R10, 0xffffffff ;  /* 0xffffffff0a0a7836 */ /* 0x000fe20000000000 */
[----:B0-----:R-:W-:-:S09]  /*0250*/  ULEA UR4, UR5, UR4, 0x18 ;  /* 0x0000000405047291 */ /* 0x001fd2000f8ec0ff */
[----:B------:R0:W-:Y:S03]  /*0260*/  STS [UR4], R10 ;  /* 0x0000000aff007988 */ /* 0x0001e60008000804 */
.L_x_1:
[----:B------:R-:W-:Y:S05]  /*0270*/  BSYNC.RECONVERGENT B0 ;  /* 0x0000000000007941 */ /* 0x000fea0003800200 */
.L_x_0:
[----:B------:R-:W1:Y:S08]  /*0280*/  S2UR UR5, SR_CgaCtaId ;  /* 0x00000000000579c3 */ /* 0x000e700000008800 */
[----:B------:R-:W-:Y:S06]  /*0290*/  BAR.SYNC.DEFER_BLOCKING 0x0 ;  /* 0x0000000000007b1d */ /* 0x000fec0000010000 */
[----:B------:R-:W-:-:S02]  /*02a0*/  UMOV UR4, 0x400 ;  /* 0x0000040000047882 */ /* 0x000fc40000000000 */
[----:B------:R-:W2:Y:S08]  /*02b0*/  LDC.64 R8, c[0x0][0x398] ;  /* 0x0000e600ff087b82 */ /* 0x000eb00000000a00 */
[----:B------:R-:W3:Y:S01]  /*02c0*/  LDC.64 R6, c[0x0][0x390] ;  /* 0x0000e400ff067b82 */ /* 0x000ee20000000a00 */
[----:B-1----:R-:W-:-:S09]  /*02d0*/  ULEA UR4, UR5, UR4, 0x18 ;  /* 0x0000000405047291 */ /* 0x002fd2000f8ec0ff */
[----:B0-----:R-:W2:Y:S01]  /*02e0*/  LDS R10, [UR4] ;  /* 0x00000004ff0a7984 */ /* 0x001ea20008000800 */
[----:B------:R-:W-:Y:S01]  /*02f0*/  IADD3 R11, PT, PT, R0, -0x1, RZ ;  /* 0xffffffff000b7810 */ /* 0x000fe20007ffe0ff */
[----:B--2---:R-:W-:-:S03]  /*0300*/  IMAD.WIDE.U32 R8, R10, 0x4, R8 ;  /* 0x000000040a087825 */ /* 0x004fc600078e0008 */
[----:B------:R-:W-:-:S03]  /*0310*/  ISETP.GE.U32.AND P0, PT, R10, R11, PT ;  /* 0x0000000b0a00720c */ /* 0x000fc60003f06070 */
[----:B------:R-:W2:Y:S01]  /*0320*/  LDG.E R8, desc[UR8][R8.64] ;  /* 0x0000000808087981 */ /* 0x000ea2000c1e1900 */
[----:B---3--:R-:W-:-:S09]  /*0330*/  IMAD.WIDE.U32 R6, R10, 0x4, R6 ;  /* 0x000000040a067825 */ /* 0x008fd200078e0006 */
[----:B------:R0:W5:Y:S01]  /*0340*/  @!P0 LDG.E R13, desc[UR8][R6.64] ;  /* 0x00000008060d8981 */ /* 0x000162000c1e1900 */
[----:B--2---:R-:W-:-:S05]  /*0350*/  IADD3 R12, PT, PT, -R8, UR6, RZ ;  /* 0x00000006080c7c10 */ /* 0x004fca000fffe1ff */
[----:B------:R-:W-:Y:S01]  /*0360*/  IMAD.SHL.U32 R12, R12, 0x2000, RZ ;  /* 0x000020000c0c7824 */ /* 0x000fe200078e00ff */
[----:B0-----:R-:W-:Y:S06]  /*0370*/  @!P0 BRA `(.L_x_3) ;  /* 0x00000000000c8947 */ /* 0x001fec0003800000 */
[----:B-----5:R-:W2:Y:S02]  /*0380*/  LDG.E R13, desc[UR8][R6.64] ;  /* 0x00000008060d7981 */ /* 0x020ea4000c1e1900 */
[----:B--2---:R-:W-:-:S13]  /*0390*/  ISETP.GT.AND P0, PT, R12, R13, PT ;  /* 0x0000000d0c00720c */ /* 0x004fda0003f04270 */
[----:B------:R-:W-:Y:S05]  /*03a0*/  @P0 EXIT ;  /* 0x000000000000094d */ /* 0x000fea0003800000 */
.L_x_3:
[----:B-----5:R-:W-:Y:S01]  /*03b0*/  IMAD.IADD R16, R13, 0x1, -R12 ;  /* 0x000000010d107824 */ /* 0x020fe200078e0a0c */
[----:B------:R-:W-:Y:S04]  /*03c0*/  BSSY.RECONVERGENT B0, `(.L_x_4) ;  /* 0x0000190000007945 */ /* 0x000fe80003800200 */
[----:B------:R-:W-:-:S13]  /*03d0*/  ISETP.GT.AND P0, PT, R16, 0x20, PT ;  /* 0x000000201000780c */ /* 0x000fda0003f04270 */
[----:B------:R-:W-:Y:S05]  /*03e0*/  @P0 BRA `(.L_x_5) ;  /* 0x0000001400080947 */ /* 0x000fea0003800000 */
[----:B------:R-:W0:Y:S01]  /*03f0*/  LDC.64 R8, c[0x0][0x380] ;  /* 0x0000e000ff087b82 */ /* 0x000e220000000a00 */
[----:B------:R-:W-:Y:S01]  /*0400*/  IMAD.IADD R12, R12, 0x1, R2 ;  /* 0x000000010c0c7824 */ /* 0x000fe200078e0202 */
[----:B------:R-:W-:Y:S04]  /*0410*/  BSSY.RECONVERGENT B1, `(.L_x_6) ;  /* 0x000000c000017945 */ /* 0x000fe80003800200 */
[C---:B------:R-:W-:Y:S02]  /*0420*/  ISETP.GE.AND P0, PT, R12.reuse, R13, PT ;  /* 0x0000000d0c00720c */ /* 0x040fe40003f06270 */
[----:B------:R-:W1:Y:S01]  /*0430*/  LDC.64 R14, c[0x0][0x388] ;  /* 0x0000e200ff0e7b82 */ /* 0x000e620000000a00 */
[----:B------:R-:W-:Y:S01]  /*0440*/  IADD3 R16, PT, PT, R12, 0x100, RZ ;  /* 0x000001000c107810 */ /* 0x000fe20007ffe0ff */
[----:B0-----:R-:W-:-:S04]  /*0450*/  IMAD.WIDE.U32 R8, R10, 0x10, R8 ;  /* 0x000000100a087825 */ /* 0x001fc800078e0008 */
[----:B-1----:R-:W-:-:S05]  /*0460*/  IMAD.WIDE.U32 R10, R10, 0x8, R14 ;  /* 0x000000080a0a7825 */ /* 0x002fca00078e000e */
[----:B------:R-:W-:Y:S05]  /*0470*/  @P0 BRA `(.L_x_7) ;  /* 0x0000000000140947 */ /* 0x000fea0003800000 */
[----:B------:R-:W2:Y:S04]  /*0480*/  LDG.E.64 R14, desc[UR8][R10.64] ;  /* 0x000000080a0e7981 */ /* 0x000ea8000c1e1b00 */
[----:B------:R-:W3:Y:S01]  /*0490*/  LDG.E R17, desc[UR8][R8.64+0x8] ;  /* 0x0000080808117981 */ /* 0x000ee2000c1e1900 */
[----:B--2---:R-:W-:-:S05]  /*04a0*/  IMAD.WIDE R14, R12, 0x4, R14 ;  /* 0x000000040c0e7825 */ /* 0x004fca00078e020e */
[----:B---3--:R0:W-:Y:S04]  /*04b0*/  STG.E desc[UR8][R14.64], R17 ;  /* 0x000000110e007986 */ /* 0x0081e8000c101908 */
[----:B------:R0:W5:Y:S02]  /*04c0*/  LDG.E R13, desc[UR8][R6.64] ;  /* 0x00000008060d7981 */ /* 0x000164000c1e1900 */
.L_x_7:
[----:B------:R-:W-:Y:S05]  /*04d0*/  BSYNC.RECONVERGENT B1 ;  /* 0x0000000000017941 */ /* 0x000fea0003800200 */
.L_x_6:
[----:B-----5:R-:W-:Y:S01]  /*04e0*/  ISETP.GE.AND P0, PT, R16, R13, PT ;  /* 0x0000000d1000720c */ /* 0x020fe20003f06270 */
[----:B------:R-:W-:Y:S01]  /*04f0*/  BSSY.RECONVERGENT B1, `(.L_x_8) ;  /* 0x0000008000017945 */ /* 0x000fe20003800200 */
[----:B------:R-:W-:-:S11]  /*0500*/  VIADD R16, R12, 0x200 ;  /* 0x000002000c107836 */ /* 0x000fd60000000000 */
[----:B------:R-:W-:Y:S05]  /*0510*/  @P0 BRA `(.L_x_9) ;  /* 0x0000000000140947 */ /* 0x000fea0003800000 */
[----:B0-----:R-:W2:Y:S04]  /*0520*/  LDG.E.64 R14, desc[UR8][R10.64] ;  /* 0x000000080a0e7981 */ /* 0x001ea8000c1e1b00 */
[----:B------:R-:W3:Y:S01]  /*0530*/  LDG.E R17, desc[UR8][R8.64+0x8] ;  /* 0x0000080808117981 */ /* 0x000ee2000c1e1900 */
[----:B--2---:R-:W-:-:S05]  /*0540*/  IMAD.WIDE R14, R12, 0x4, R14 ;  /* 0x000000040c0e7825 */ /* 0x004fca00078e020e */
[----:B---3--:R1:W-:Y:S04]  /*0550*/  STG.E desc[UR8][R14.64+0x400], R17 ;  /* 0x000400110e007986 */ /* 0x0083e8000c101908 */
[----:B------:R1:W5:Y:S02]  /*0560*/  LDG.E R13, desc[UR8][R6.64] ;  /* 0x00000008060d7981 */ /* 0x000364000c1e1900 */
.L_x_9:
[----:B------:R-:W-:Y:S05]  /*0570*/  BSYNC.RECONVERGENT B1 ;  /* 0x0000000000017941 */ /* 0x000fea0003800200 */
.L_x_8:
[----:B-----5:R-:W-:Y:S01]  /*0580*/  ISETP.GE.AND P0, PT, R16, R13, PT ;  /* 0x0000000d1000720c */ /* 0x020fe20003f06270 */
[----:B------:R-:W-:Y:S01]  /*0590*/  BSSY.RECONVERGENT B1, `(.L_x_10) ;  /* 0x0000008000017945 */ /* 0x000fe20003800200 */
[----:B------:R-:W-:-:S11]  /*05a0*/  VIADD R16, R12, 0x300 ;  /* 0x000003000c107836 */ /* 0x000fd60000000000 */
[----:B------:R-:W-:Y:S05]  /*05b0*/  @P0 BRA `(.L_x_11) ;  /* 0x0000000000140947 */ /* 0x000fea0003800000 */
[----:B01----:R-:W2:Y:S04]  /*05c0*/  LDG.E.64 R14, desc[UR8][R10.64] ;  /* 0x000000080a0e7981 */ /* 0x003ea8000c1e1b00 */
[----:B------:R-:W3:Y:S01]  /*05d0*/  LDG.E R17, desc[UR8][R8.64+0x8] ;  /* 0x0000080808117981 */ /* 0x000ee2000c1e1900 */
[----:B--2---:R-:W-:-:S05]  /*05e0*/  IMAD.WIDE R14, R12, 0x4, R14 ;  /* 0x000000040c0e7825 */ /* 0x004fca00078e020e */
[----:B---3--:R2:W-:Y:S04]  /*05f0*/  STG.E desc[UR8][R14.64+0x800], R17 ;  /* 0x000800110e007986 */ /* 0x0085e8000c101908 */
[----:B------:R2:W5:Y:S02]  /*0600*/  LDG.E R13, desc[UR8][R6.64] ;  /* 0x00000008060d7981 */ /* 0x000564000c1e1900 */
.L_x_11:
[----:B------:R-:W-:Y:S05]  /*0610*/  BSYNC.RECONVERGENT B1 ;  /* 0x0000000000017941 */ /* 0x000fea0003800200 */
.L_x_10:
[----:B-----5:R-:W-:Y:S01]  /*0620*/  ISETP.GE.AND P0, PT, R16, R13, PT ;  /* 0x0000000d1000720c */ /* 0x020fe20003f06270 */
[----:B------:R-:W-:Y:S01]  /*0630*/  BSSY.RECONVERGENT B1, `(.L_x_12) ;  /* 0x0000008000017945 */ /* 0x000fe20003800200 */
[----:B------:R-:W-:-:S11]  /*0640*/  VIADD R16, R12, 0x400 ;  /* 0x000004000c107836 */ /* 0x000fd60000000000 */
[----:B------:R-:W-:Y:S05]  /*0650*/  @P0 BRA `(.L_x_13) ;  /* 0x0000000000140947 */ /* 0x000fea0003800000 */
[----:B012---:R-:W2:Y:S04]  /*0660*/  LDG.E.64 R14, desc[UR8][R10.64] ;  /* 0x000000080a0e7981 */ /* 0x007ea8000c1e1b00 */
[----:B------:R-:W3:Y:S01]  /*0670*/  LDG.E R17, desc[UR8][R8.64+0x8] ;  /* 0x0000080808117981 */ /* 0x000ee2000c1e1900 */
[----:B--2---:R-:W-:-:S05]  /*0680*/  IMAD.WIDE R14, R12, 0x4, R14 ;  /* 0x000000040c0e7825 */ /* 0x004fca00078e020e */
[----:B---3--:R3:W-:Y:S04]  /*0690*/  STG.E desc[UR8][R14.64+0xc00], R17 ;  /* 0x000c00110e007986 */ /* 0x0087e8000c101908 */
[----:B------:R3:W5:Y:S02]  /*06a0*/  LDG.E R13, desc[UR8][R6.64] ;  /* 0x00000008060d7981 */ /* 0x000764000c1e1900 */
.L_x_13:
[----:B------:R-:W-:Y:S05]  /*06b0*/  BSYNC.RECONVERGENT B1 ;  /* 0x0000000000017941 */ /* 0x000fea0003800200 */
.L_x_12:
[----:B-----5:R-:W-:Y:S01]  /*06c0*/  ISETP.GE.AND P0, PT, R16, R13, PT ;  /* 0x0000000d1000720c */ /* 0x020fe20003f06270 */
[----:B------:R-:W-:Y:S01]  /*06d0*/  BSSY.RECONVERGENT B1, `(.L_x_14) ;  /* 0x0000008000017945 */ /* 0x000fe20003800200 */
[----:B------:R-:W-:-:S11]  /*06e0*/  IADD3 R16, PT, PT, R12, 0x500, RZ ;  /* 0x000005000c107810 */ /* 0x000fd60007ffe0ff */
[----:B------:R-:W-:Y:S05]  /*06f0*/  @P0 BRA `(.L_x_15) ;  /* 0x0000000000140947 */ /* 0x000fea0003800000 */
[----:B0123--:R-:W2:Y:S04]  /*0700*/  LDG.E.64 R14, desc[UR8][R10.64] ;  /* 0x000000080a0e7981 */ /* 0x00fea8000c1e1b00 */
[----:B------:R-:W3:Y:S01]  /*0710*/  LDG.E R17, desc[UR8][R8.64+0x8] ;  /* 0x0000080808117981 */ /* 0x000ee2000c1e1900 */
[----:B--2---:R-:W-:-:S05]  /*0720*/  IMAD.WIDE R14, R12, 0x4, R14 ;  /* 0x000000040c0e7825 */ /* 0x004fca00078e020e */
[----:B---3--:R4:W-:Y:S04]  /*0730*/  STG.E desc[UR8][R14.64+0x1000], R17 ;  /* 0x001000110e007986 */ /* 0x0089e8000c101908 */
[----:B------:R4:W5:Y:S02]  /*0740*/  LDG.E R13, desc[UR8][R6.64] ;  /* 0x00000008060d7981 */ /* 0x000964000c1e1900 */
.L_x_15:
[----:B------:R-:W-:Y:S05]  /*0750*/  BSYNC.RECONVERGENT B1 ;  /* 0x0000000000017941 */ /* 0x000fea0003800200 */
.L_x_14:
[----:B-----5:R-:W-:Y:S01]  /*0760*/  ISETP.GE.AND P0, PT, R16, R13, PT ;  /* 0x0000000d1000720c */ /* 0x020fe20003f06270 */
[----:B------:R-:W-:Y:S01]  /*0770*/  BSSY.RECONVERGENT B1, `(.L_x_16) ;  /* 0x0000008000017945 */ /* 0x000fe20003800200 */
[----:B------:R-:W-:-:S11]  /*0780*/  VIADD R16, R12, 0x600 ;  /* 0x000006000c107836 */ /* 0x000fd60000000000 */
[----:B------:R-:W-:Y:S05]  /*0790*/  @P0 BRA `(.L_x_17) ;  /* 0x0000000000140947 */ /* 0x000fea0003800000 */
[----:B01234-:R-:W2:Y:S04]  /*07a0*/  LDG.E.64 R14, desc[UR8][R10.64] ;  /* 0x000000080a0e7981 */ /* 0x01fea8000c1e1b00 */
[----:B------:R-:W3:Y:S01]  /*07b0*/  LDG.E R17, desc[UR8][R8.64+0x8] ;  /* 0x0000080808117981 */ /* 0x000ee2000c1e1900 */
[----:B--2---:R-:W-:-:S05]  /*07c0*/  IMAD.WIDE R14, R12, 0x4, R14 ;  /* 0x000000040c0e7825 */ /* 0x004fca00078e020e */
[----:B---3--:R0:W-:Y:S04]  /*07d0*/  STG.E desc[UR8][R14.64+0x1400], R17 ;  /* 0x001400110e007986 */ /* 0x0081e8000c101908 */
[----:B------:R0:W5:Y:S02]  /*07e0*/  LDG.E R13, desc[UR8][R6.64] ;  /* 0x00000008060d7981 */ /* 0x000164000c1e1900 */
.L_x_17:
[----:B------:R-:W-:Y:S05]  /*07f0*/  BSYNC.RECONVERGENT B1 ;  /* 0x0000000000017941 */ /* 0x000fea0003800200 */
.L_x_16:
        /* <DEDUP_REMOVED lines=9> */
.L_x_19:
[----:B------:R-:W-:Y:S05]  /*0890*/  BSYNC.RECONVERGENT B1 ;  /* 0x0000000000017941 */ /* 0x000fea0003800200 */
.L_x_18:
        /* <DEDUP_REMOVED lines=9> */
.L_x_21:
[----:B------:R-:W-:Y:S05]  /*0930*/  BSYNC.RECONVERGENT B1 ;  /* 0x0000000000017941 */ /* 0x000fea0003800200 */
.L_x_20:
[----:B-----5:R-:W-:Y:S01]  /*0940*/  ISETP.GE.AND P0, PT, R16, R13, PT ;  /* 0x0000000d1000720c */ /* 0x020fe20003f06270 */
[----:B------:R-:W-:Y:S01]  /*0950*/  BSSY.RECONVERGENT B1, `(.L_x_22) ;  /* 0x0000008000017945 */ /* 0x000fe20003800200 */
[----:B------:R-:W-:-:S11]  /*0960*/  IADD3 R16, PT, PT, R12, 0x900, RZ ;  /* 0x000009000c107810 */ /* 0x000fd60007ffe0ff */
[----:B------:R-:W-:Y:S05]  /*0970*/  @P0 BRA `(.L_x_23) ;  /* 0x0000000000140947 */ /* 0x000fea0003800000 */
[----:B01234-:R-:W2:Y:S04]  /*0980*/  LDG.E.64 R14, desc[UR8][R10.64] ;  /* 0x000000080a0e7981 */ /* 0x01fea8000c1e1b00 */
[----:B------:R-:W3:Y:S01]  /*0990*/  LDG.E R17, desc[UR8][R8.64+0x8] ;  /* 0x0000080808117981 */ /* 0x000ee2000c1e1900 */
[----:B--2---:R-:W-:-:S05]  /*09a0*/  IMAD.WIDE R14, R12, 0x4, R14 ;  /* 0x000000040c0e7825 */ /* 0x004fca00078e020e */
[----:B---3--:R0:W-:Y:S04]  /*09b0*/  STG.E desc[UR8][R14.64+0x2000], R17 ;  /* 0x002000110e007986 */ /* 0x0081e8000c101908 */
[----:B------:R0:W5:Y:S02]  /*09c0*/  LDG.E R13, desc[UR8][R6.64] ;  /* 0x00000008060d7981 */ /* 0x000164000c1e1900 */
.L_x_23:
[----:B------:R-:W-:Y:S05]  /*09d0*/  BSYNC.RECONVERGENT B1 ;  /* 0x0000000000017941 */ /* 0x000fea0003800200 */
.L_x_22:
        /* <DEDUP_REMOVED lines=9> */
.L_x_25:
[----:B------:R-:W-:Y:S05]  /*0a70*/  BSYNC.RECONVERGENT B1 ;  /* 0x0000000000017941 */ /* 0x000fea0003800200 */
.L_x_24:
        /* <DEDUP_REMOVED lines=9> */
.L_x_27:
[----:B------:R-:W-:Y:S05]  /*0b10*/  BSYNC.RECONVERGENT B1 ;  /* 0x0000000000017941 */ /* 0x000fea0003800200 */
.L_x_26:
        /* <DEDUP_REMOVED lines=9> */
.L_x_29:
[----:B------:R-:W-:Y:S05]  /*0bb0*/  BSYNC.RECONVERGENT B1 ;  /* 0x0000000000017941 */ /* 0x000fea0003800200 */
.L_x_28:
        /* <DEDUP_REMOVED lines=9> */
.L_x_31:
[----:B------:R-:W-:Y:S05]  /*0c50*/  BSYNC.RECONVERGENT B1 ;  /* 0x0000000000017941 */ /* 0x000fea0003800200 */
.L_x_30:
        /* <DEDUP_REMOVED lines=9> */
.L_x_33:
[----:B------:R-:W-:Y:S05]  /*0cf0*/  BSYNC.RECONVERGENT B1 ;  /* 0x0000000000017941 */ /* 0x000fea0003800200 */
.L_x_32:
        /* <DEDUP_REMOVED lines=9> */
.L_x_35:
[----:B------:R-:W-:Y:S05]  /*0d90*/  BSYNC.RECONVERGENT B1 ;  /* 0x0000000000017941 */ /* 0x000fea0003800200 */
.L_x_34:
        /* <DEDUP_REMOVED lines=9> */
.L_x_37:
[----:B------:R-:W-:Y:S05]  /*0e30*/  BSYNC.RECONVERGENT B1 ;  /* 0x0000000000017941 */ /* 0x000fea0003800200 */
.L_x_36:
        /* <DEDUP_REMOVED lines=9> */
.L_x_39:
[----:B------:R-:W-:Y:S05]  /*0ed0*/  BSYNC.RECONVERGENT B1 ;  /* 0x0000000000017941 */ /* 0x000fea0003800200 */
.L_x_38:
        /* <DEDUP_REMOVED lines=9> */
.L_x_41:
[----:B------:R-:W-:Y:S05]  /*0f70*/  BSYNC.RECONVERGENT B1 ;  /* 0x0000000000017941 */ /* 0x000fea0003800200 */
.L_x_40:
        /* <DEDUP_REMOVED lines=9> */
.L_x_43:
[----:B------:R-:W-:Y:S05]  /*1010*/  BSYNC.RECONVERGENT B1 ;  /* 0x0000000000017941 */ /* 0x000fea0003800200 */
.L_x_42:
        /* <DEDUP_REMOVED lines=9> */
.L_x_45:
[----:B------:R-:W-:Y:S05]  /*10b0*/  BSYNC.RECONVERGENT B1 ;  /* 0x0000000000017941 */ /* 0x000fea0003800200 */
.L_x_44:
        /* <DEDUP_REMOVED lines=9> */
.L_x_47:
[----:B------:R-:W-:Y:S05]  /*1150*/  BSYNC.RECONVERGENT B1 ;  /* 0x0000000000017941 */ /* 0x000fea0003800200 */
.L_x_46:
        /* <DEDUP_REMOVED lines=9> */
.L_x_49:
[----:B------:R-:W-:Y:S05]  /*11f0*/  BSYNC.RECONVERGENT B1 ;  /* 0x0000000000017941 */ /* 0x000fea0003800200 */
.L_x_48:
        /* <DEDUP_REMOVED lines=9> */
.L_x_51:
[----:B------:R-:W-:Y:S05]  /*1290*/  BSYNC.RECONVERGENT B1 ;  /* 0x0000000000017941 */ /* 0x000fea0003800200 */
.L_x_50:
        /* <DEDUP_REMOVED lines=9> */
.L_x_53:
[----:B------:R-:W-:Y:S05]  /*1330*/  BSYNC.RECONVERGENT B1 ;  /* 0x0000000000017941 */ /* 0x000fea0003800200 */
.L_x_52:
        /* <DEDUP_REMOVED lines=9> */
.L_x_55:
[----:B------:R-:W-:Y:S05]  /*13d0*/  BSYNC.RECONVERGENT B1 ;  /* 0x0000000000017941 */ /* 0x000fea0003800200 */
.L_x_54:
        /* <DEDUP_REMOVED lines=9> */
.L_x_57:
[----:B------:R-:W-:Y:S05]  /*1470*/  BSYNC.RECONVERGENT B1 ;  /* 0x0000000000017941 */ /* 0x000fea0003800200 */
.L_x_56:
        /* <DEDUP_REMOVED lines=9> */
.L_x_59:
[----:B------:R-:W-:Y:S05]  /*1510*/  BSYNC.RECONVERGENT B1 ;  /* 0x0000000000017941 */ /* 0x000fea0003800200 */
.L_x_58:
        /* <DEDUP_REMOVED lines=9> */
.L_x_61:
[----:B------:R-:W-:Y:S05]  /*15b0*/  BSYNC.RECONVERGENT B1 ;  /* 0x0000000000017941 */ /* 0x000fea0003800200 */
.L_x_60:
        /* <DEDUP_REMOVED lines=9> */
.L_x_63:
[----:B------:R-:W-:Y:S05]  /*1650*/  BSYNC.RECONVERGENT B1 ;  /* 0x0000000000017941 */ /* 0x000fea0003800200 */
.L_x_62:
        /* <DEDUP_REMOVED lines=9> */
.L_x_65:
[----:B------:R-:W-:Y:S05]  /*16f0*/  BSYNC.RECONVERGENT B1 ;  /* 0x0000000000017941 */ /* 0x000fea0003800200 */
.L_x_64:
        /* <DEDUP_REMOVED lines=9> */
.L_x_67:
[----:B------:R-:W-:Y:S05]  /*1790*/  BSYNC.RECONVERGENT B1 ;  /* 0x0000000000017941 */ /* 0x000fea0003800200 */
.L_x_66:
[----:B-----5:R-:W-:-:S13]  /*17a0*/  ISETP.GE.AND P0, PT, R16, R13, PT ;  /* 0x0000000d1000720c */ /* 0x020fda0003f06270 */
[----:B------:R-:W-:Y:S05]  /*17b0*/  @P0 BRA `(.L_x_68) ;  /* 0x0000000400400947 */ /* 0x000fea0003800000 */
[----:B------:R-:W5:Y:S04]  /*17c0*/  LDG.E.64 R10, desc[UR8][R10.64] ;  /* 0x000000080a0a7981 */ /* 0x000f68000c1e1b00 */
[----:B------:R-:W2:Y:S01]  /*17d0*/  LDG.E R9, desc[UR8][R8.64+0x8] ;  /* 0x0000080808097981 */ /* 0x000ea2000c1e1900 */
[----:B-----5:R-:W-:-:S05]  /*17e0*/  IMAD.WIDE R12, R12, 0x4, R10 ;  /* 0x000000040c0c7825 */ /* 0x020fca00078e020a */
[----:B--2---:R2:W-:Y:S01]  /*17f0*/  STG.E desc[UR8][R12.64+0x7c00], R9 ;  /* 0x007c00090c007986 */ /* 0x0045e2000c101908 */
[----:B------:R-:W-:Y:S05]  /*1800*/  BRA `(.L_x_68) ;  /* 0x00000004002c7947 */ /* 0x000fea0003800000 */
.L_x_5:
[----:B------:R-:W0:Y:S01]  /*1810*/  LDC.64 R6, c[0x0][0x380] ;  /* 0x0000e000ff067b82 */ /* 0x000e220000000a00 */
[----:B------:R-:W-:-:S07]  /*1820*/  ISETP.GT.AND P0, PT, R16, R3, PT ;  /* 0x000000031000720c */ /* 0x000fce0003f04270 */
[----:B------:R-:W1:Y:S01]  /*1830*/  LDC.64 R8, c[0x0][0x388] ;  /* 0x0000e200ff087b82 */ /* 0x000e620000000a00 */
[----:B0-----:R-:W-:-:S04]  /*1840*/  IMAD.WIDE.U32 R14, R10, 0x10, R6 ;  /* 0x000000100a0e7825 */ /* 0x001fc800078e0006 */
[----:B-1----:R-:W-:Y:S01]  /*1850*/  IMAD.WIDE.U32 R6, R10, 0x8, R8 ;  /* 0x000000080a067825 */ /* 0x002fe200078e0008 */
[----:B------:R-:W-:Y:S06]  /*1860*/  @!P0 BRA `(.L_x_68) ;  /* 0x0000000400148947 */ /* 0x000fec0003800000 */
[----:B------:R0:W5:Y:S04]  /*1870*/  LDG.E R8, desc[UR8][R14.64+0x8] ;  /* 0x000008080e087981 */ /* 0x000168000c1e1900 */
[----:B------:R-:W5:Y:S01]  /*1880*/  LDG.E.64 R6, desc[UR8][R6.64] ;  /* 0x0000000806067981 */ /* 0x000f62000c1e1b00 */
[----:B------:R-:W-:Y:S01]  /*1890*/  VIMNMX.U32 R10, PT, PT, R16, 0x2000, PT ;  /* 0x00002000100a7848 */ /* 0x000fe20003fe0000 */
[----:B------:R-:W-:Y:S01]  /*18a0*/  BSSY.RECONVERGENT B1, `(.L_x_69) ;  /* 0x0000023000017945 */ /* 0x000fe20003800200 */
[----:B------:R-:W-:Y:S02]  /*18b0*/  MOV R13, R3 ;  /* 0x00000003000d7202 */ /* 0x000fe40000000f00 */
[----:B------:R-:W-:-:S05]  /*18c0*/  VIMNMX R9, PT, PT, R5, R10, !PT ;  /* 0x0000000a05097248 */ /* 0x000fca0007fe0100 */
[----:B------:R-:W-:Y:S01]  /*18d0*/  IMAD.IADD R17, R4, 0x1, R9 ;  /* 0x0000000104117824 */ /* 0x000fe200078e0209 */
[----:B------:R-:W-:-:S04]  /*18e0*/  SHF.R.S32.HI R9, RZ, 0x1f, R12 ;  /* 0x0000001fff097819 */ /* 0x000fc8000001140c */
[C---:B------:R-:W-:Y:S02]  /*18f0*/  ISETP.GE.U32.AND P1, PT, R17.reuse, 0x700, PT ;  /* 0x000007001100780c */ /* 0x040fe40003f26070 */
[----:B------:R-:W-:-:S04]  /*1900*/  LEA.HI R18, R17, 0x1, RZ, 0x18 ;  /* 0x0000000111127811 */ /* 0x000fc800078fc0ff */
[----:B------:R-:W-:-:S04]  /*1910*/  LOP3.LUT R19, R18, 0x7, RZ, 0xc0, !PT ;  /* 0x0000000712137812 */ /* 0x000fc800078ec0ff */
[----:B------:R-:W-:-:S03]  /*1920*/  ISETP.NE.AND P0, PT, R19, RZ, PT ;  /* 0x000000ff1300720c */ /* 0x000fc60003f05270 */
[----:B0-----:R-:W-:Y:S10]  /*1930*/  @!P1 BRA `(.L_x_70) ;  /* 0x0000000000649947 */ /* 0x001ff40003800000 */
[----:B------:R-:W-:Y:S01]  /*1940*/  IADD3 R11, P1, PT, R3, R12, RZ ;  /* 0x0000000c030b7210 */ /* 0x000fe20007f3e0ff */
[----:B------:R-:W-:Y:S01]  /*1950*/  IMAD.MOV.U32 R13, RZ, RZ, R3 ;  /* 0x000000ffff0d7224 */ /* 0x000fe200078e0003 */
[----:B------:R-:W-:Y:S02]  /*1960*/  LOP3.LUT R10, R18, 0x1fffff8, RZ, 0xc0, !PT ;  /* 0x01fffff8120a7812 */ /* 0x000fe400078ec0ff */
[----:B-----5:R-:W-:Y:S01]  /*1970*/  LEA R15, P2, R11, R6, 0x2 ;  /* 0x000000060b0f7211 */ /* 0x020fe200078410ff */
[----:B------:R-:W-:Y:S02]  /*1980*/  IMAD.X R16, RZ, RZ, R9, P1 ;  /* 0x000000ffff107224 */ /* 0x000fe400008e0609 */
[----:B------:R-:W-:Y:S01]  /*1990*/  IMAD.MOV R14, RZ, RZ, -R10 ;  /* 0x000000ffff0e7224 */ /* 0x000fe200078e0a0a */
[----:B------:R-:W-:Y:S02]  /*19a0*/  IADD3 R15, P1, PT, R15, 0x1000, RZ ;  /* 0x000010000f0f7810 */ /* 0x000fe40007f3e0ff */
[----:B------:R-:W-:-:S04]  /*19b0*/  LEA.HI.X R16, R11, R7, R16, 0x2, P2 ;  /* 0x000000070b107211 */ /* 0x000fc800010f1410 */
[----:B------:R-:W-:-:S07]  /*19c0*/  IADD3.X R16, PT, PT, RZ, R16, RZ, P1, !PT ;  /* 0x00000010ff107210 */ /* 0x000fce0000ffe4ff */
.L_x_71:
[----:B0-----:R-:W-:Y:S02]  /*19d0*/  IMAD.MOV.U32 R10, RZ, RZ, R15 ;  /* 0x000000ffff0a7224 */ /* 0x001fe400078e000f */
[----:B------:R-:W-:Y:S02]  /*19e0*/  IMAD.MOV.U32 R11, RZ, RZ, R16 ;  /* 0x000000ffff0b7224 */ /* 0x000fe400078e0010 */
[----:B------:R-:W-:Y:S01]  /*19f0*/  VIADD R14, R14, 0x8 ;  /* 0x000000080e0e7836 */ /* 0x000fe20000000000 */
[----:B------:R-:W-:Y:S01]  /*1a00*/  IADD3 R15, P2, PT, R10, 0x2000, RZ ;  /* 0x000020000a0f7810 */ /* 0x000fe20007f5e0ff */
[----:B------:R-:W-:Y:S01]  /*1a10*/  VIADD R13, R13, 0x800 ;  /* 0x000008000d0d7836 */ /* 0x000fe20000000000 */
[----:B------:R0:W-:Y:S02]  /*1a20*/  STG.E desc[UR8][R10.64+-0x1000], R8 ;  /* 0xfff000080a007986 */ /* 0x0001e4000c101908 */
[----:B------:R-:W-:Y:S02]  /*1a30*/  ISETP.NE.AND P1, PT, R14, RZ, PT ;  /* 0x000000ff0e00720c */ /* 0x000fe40003f25270 */
[----:B------:R0:W-:Y:S01]  /*1a40*/  STG.E desc[UR8][R10.64+-0xc00], R8 ;  /* 0xfff400080a007986 */ /* 0x0001e2000c101908 */
[----:B------:R-:W-:-:S03]  /*1a50*/  IADD3.X R16, PT, PT, RZ, R11, RZ, P2, !PT ;  /* 0x0000000bff107210 */ /* 0x000fc600017fe4ff */
[----:B------:R0:W-:Y:S04]  /*1a60*/  STG.E desc[UR8][R10.64+-0x800], R8 ;  /* 0xfff800080a007986 */ /* 0x0001e8000c101908 */
[----:B------:R0:W-:Y:S04]  /*1a70*/  STG.E desc[UR8][R10.64+-0x400], R8 ;  /* 0xfffc00080a007986 */ /* 0x0001e8000c101908 */
[----:B------:R0:W-:Y:S04]  /*1a80*/  STG.E desc[UR8][R10.64], R8 ;  /* 0x000000080a007986 */ /* 0x0001e8000c101908 */
[----:B------:R0:W-:Y:S04]  /*1a90*/  STG.E desc[UR8][R10.64+0x400], R8 ;  /* 0x000400080a007986 */ /* 0x0001e8000c101908 */
[----:B------:R0:W-:Y:S04]  /*1aa0*/  STG.E desc[UR8][R10.64+0x800], R8 ;  /* 0x000800080a007986 */ /* 0x0001e8000c101908 */
[----:B------:R0:W-:Y:S01]  /*1ab0*/  STG.E desc[UR8][R10.64+0xc00], R8 ;  /* 0x000c00080a007986 */ /* 0x0001e2000c101908 */
[----:B------:R-:W-:Y:S05]  /*1ac0*/  @P1 BRA `(.L_x_71) ;  /* 0xfffffffc00c01947 */ /* 0x000fea000383ffff */
.L_x_70:
[----:B------:R-:W-:Y:S05]  /*1ad0*/  BSYNC.RECONVERGENT B1 ;  /* 0x0000000000017941 */ /* 0x000fea0003800200 */
.L_x_69:
[----:B------:R-:W-:Y:S05]  /*1ae0*/  @!P0 BRA `(.L_x_68) ;  /* 0x0000000000748947 */ /* 0x000fea0003800000 */
[----:B------:R-:W-:Y:S01]  /*1af0*/  ISETP.GE.U32.AND P0, PT, R19, 0x4, PT ;  /* 0x000000041300780c */ /* 0x000fe20003f06070 */
[----:B------:R-:W-:Y:S01]  /*1b00*/  BSSY.RECONVERGENT B1, `(.L_x_72) ;  /* 0x000000c000017945 */ /* 0x000fe20003800200 */
[----:B------:R-:W-:-:S11]  /*1b10*/  LOP3.LUT P1, R18, R18, 0x3, RZ, 0xc0, !PT ;  /* 0x0000000312127812 */ /* 0x000fd6000782c0ff */
[----:B------:R-:W-:Y:S05]  /*1b20*/  @!P0 BRA `(.L_x_73) ;  /* 0x0000000000248947 */ /* 0x000fea0003800000 */
[----:B0-----:R-:W-:Y:S01]  /*1b30*/  IADD3 R11, P0, PT, R12, R13, RZ ;  /* 0x0000000d0c0b7210 */ /* 0x001fe20007f1e0ff */
[----:B------:R-:W-:-:S04]  /*1b40*/  VIADD R13, R13, 0x400 ;  /* 0x000004000d0d7836 */ /* 0x000fc80000000000 */
[----:B------:R-:W-:Y:S01]  /*1b50*/  IMAD.X R14, RZ, RZ, R9, P0 ;  /* 0x000000ffff0e7224 */ /* 0x000fe200000e0609 */
[----:B-----5:R-:W-:-:S04]  /*1b60*/  LEA R10, P0, R11, R6, 0x2 ;  /* 0x000000060b0a7211 */ /* 0x020fc800078010ff */
[----:B------:R-:W-:-:S05]  /*1b70*/  LEA.HI.X R11, R11, R7, R14, 0x2, P0 ;  /* 0x000000070b0b7211 */ /* 0x000fca00000f140e */
[----:B------:R1:W-:Y:S04]  /*1b80*/  STG.E desc[UR8][R10.64], R8 ;  /* 0x000000080a007986 */ /* 0x0003e8000c101908 */
[----:B------:R1:W-:Y:S04]  /*1b90*/  STG.E desc[UR8][R10.64+0x400], R8 ;  /* 0x000400080a007986 */ /* 0x0003e8000c101908 */
[----:B------:R1:W-:Y:S04]  /*1ba0*/  STG.E desc[UR8][R10.64+0x800], R8 ;  /* 0x000800080a007986 */ /* 0x0003e8000c101908 */
[----:B------:R1:W-:Y:S02]  /*1bb0*/  STG.E desc[UR8][R10.64+0xc00], R8 ;  /* 0x000c00080a007986 */ /* 0x0003e4000c101908 */
.L_x_73:
[----:B------:R-:W-:Y:S05]  /*1bc0*/  BSYNC.RECONVERGENT B1 ;  /* 0x0000000000017941 */ /* 0x000fea0003800200 */
.L_x_72:
[----:B------:R-:W-:Y:S05]  /*1bd0*/  @!P1 BRA `(.L_x_68) ;  /* 0x0000000000389947 */ /* 0x000fea0003800000 */
[----:B------:R-:W-:Y:S02]  /*1be0*/  ISETP.NE.AND P1, PT, R18, 0x1, PT ;  /* 0x000000011200780c */ /* 0x000fe40003f25270 */
[----:B------:R-:W-:-:S11]  /*1bf0*/  LOP3.LUT P0, RZ, R17, 0x100, RZ, 0xc0, !PT ;  /* 0x0000010011ff7812 */ /* 0x000fd6000780c0ff */
[----:B01----:R-:W-:Y:S02]  /*1c00*/  @P1 IADD3 R11, P2, PT, R12, R13, RZ ;  /* 0x0000000d0c0b1210 */ /* 0x003fe40007f5e0ff */
[----:B------:R-:W-:-:S04]  /*1c10*/  @P1 IADD3 R13, PT, PT, R13, 0x200, RZ ;  /* 0x000002000d0d1810 */ /* 0x000fc80007ffe0ff */
[----:B------:R-:W-:Y:S01]  /*1c20*/  @!P0 IADD3 R13, P3, PT, R12, R13, RZ ;  /* 0x0000000d0c0d8210 */ /* 0x000fe20007f7e0ff */
[----:B------:R-:W-:Y:S01]  /*1c30*/  @P1 IMAD.X R12, RZ, RZ, R9, P2 ;  /* 0x000000ffff0c1224 */ /* 0x000fe200010e0609 */
[----:B-----5:R-:W-:-:S03]  /*1c40*/  @P1 LEA R10, P2, R11, R6, 0x2 ;  /* 0x000000060b0a1211 */ /* 0x020fc600078410ff */
[----:B------:R-:W-:Y:S01]  /*1c50*/  @!P0 IMAD.X R9, RZ, RZ, R9, P3 ;  /* 0x000000ffff098224 */ /* 0x000fe200018e0609 */
[----:B------:R-:W-:Y:S02]  /*1c60*/  @!P0 LEA R6, P3, R13, R6, 0x2 ;  /* 0x000000060d068211 */ /* 0x000fe400078610ff */
[-C--:B------:R-:W-:Y:S02]  /*1c70*/  @P1 LEA.HI.X R11, R11, R7.reuse, R12, 0x2, P2 ;  /* 0x000000070b0b1211 */ /* 0x080fe400010f140c */
[----:B------:R-:W-:-:S03]  /*1c80*/  @!P0 LEA.HI.X R7, R13, R7, R9, 0x2, P3 ;  /* 0x000000070d078211 */ /* 0x000fc600018f1409 */
[----:B------:R0:W-:Y:S04]  /*1c90*/  @P1 STG.E desc[UR8][R10.64], R8 ;  /* 0x000000080a001986 */ /* 0x0001e8000c101908 */
[----:B------:R0:W-:Y:S04]  /*1ca0*/  @P1 STG.E desc[UR8][R10.64+0x400], R8 ;  /* 0x000400080a001986 */ /* 0x0001e8000c101908 */
[----:B------:R0:W-:Y:S02]  /*1cb0*/  @!P0 STG.E desc[UR8][R6.64], R8 ;  /* 0x0000000806008986 */ /* 0x0001e4000c101908 */
.L_x_68:
[----:B------:R-:W-:Y:S05]  /*1cc0*/  BSYNC.RECONVERGENT B0 ;  /* 0x0000000000007941 */ /* 0x000fea0003800200 */
.L_x_4:
[----:B------:R-:W-:Y:S01]  /*1cd0*/  UIADD3 UR6, UPT, UPT, UR7, UR6, URZ ;  /* 0x0000000607067290 */ /* 0x000fe2000fffe0ff */
[----:B------:R-:W-:Y:S11]  /*1ce0*/  BRA `(.L_x_74) ;  /* 0xffffffe000fc7947 */ /* 0x000ff6000383ffff */
.L_x_75:
[----:B------:R-:W-:-:S00]  /*1cf0*/  BRA `(.L_x_75) ;  /* 0xfffffffc00fc7947 */ /* 0x000fc0000383ffff */
[----:B------:R-:W-:-:S00]  /*1d00*/  NOP ;  /* 0x0000000000007918 */ /* 0x000fc00000000000 */
[----:B------:R-:W-:-:S00]  /*1d10*/  NOP ;  /* 0x0000000000007918 */ /* 0x000fc00000000000 */
[----:B------:R-:W-:-:S00]  /*1d20*/  NOP ;  /* 0x0000000000007918 */ /* 0x000fc00000000000 */
[----:B------:R-:W-:-:S00]  /*1d30*/  NOP ;  /* 0x0000000000007918 */ /* 0x000fc00000000000 */
[----:B------:R-:W-:-:S00]  /*1d40*/  NOP ;  /* 0x0000000000007918 */ /* 0x000fc00000000000 */
[----:B------:R-:W-:-:S00]  /*1d50*/  NOP ;  /* 0x0000000000007918 */ /* 0x000fc00000000000 */
[----:B------:R-:W-:-:S00]  /*1d60*/  NOP ;  /* 0x0000000000007918 */ /* 0x000fc00000000000 */
[----:B------:R-:W-:-:S00]  /*1d70*/  NOP ;  /* 0x0000000000007918 */ /* 0x000fc00000000000 */
.L_x_232:


//--------------------- .text._ZN3cub18CUB_300001_SM_10006detail12batch_memcpy17BatchMemcpyKernelINS2_10policy_hubIjjE9Policy700EN6thrust24THRUST_300001_SM_1000_NS18transform_iteratorIZ4mainEUliE_NS8_17counting_iteratorIiNS8_11use_defaultESC_SC_EESC_SC_EENS9_IZ4mainEUliE0_PiSC_SC_EENS9_IZ4mainEUliE1_SD_SC_SC_EEjPNS8_17constant_iteratorIiSC_SC_EEPSG_SG_PjjNS0_13ScanTileStateIjLb1EEESQ_LNS0_7CopyAlgE1EEEvT0_T1_T2_T3_T4_T5_T6_T7_T9_T10_ --------------------------
	.section	.text._ZN3cub18CUB_300001_SM_10006detail12batch_memcpy17BatchMemcpyKernelINS2_10policy_hubIjjE9Policy700EN6thrust24THRUST_300001_SM_1000_NS18transform_iteratorIZ4mainEUliE_NS8_17counting_iteratorIiNS8_11use_defaultESC_SC_EESC_SC_EENS9_IZ4mainEUliE0_PiSC_SC_EENS9_IZ4mainEUliE1_SD_SC_SC_EEjPNS8_17constant_iteratorIiSC_SC_EEPSG_SG_PjjNS0_13ScanTileStateIjLb1EEESQ_LNS0_7CopyAlgE1EEEvT0_T1_T2_T3_T4_T5_T6_T7_T9_T10_,"ax",@progbits
	.align	128
        .global         _ZN3cub18CUB_300001_SM_10006detail12batch_memcpy17BatchMemcpyKernelINS2_10policy_hubIjjE9Policy700EN6thrust24THRUST_300001_SM_1000_NS18transform_iteratorIZ4mainEUliE_NS8_17counting_iteratorIiNS8_11use_defaultESC_SC_EESC_SC_EENS9_IZ4mainEUliE0_PiSC_SC_EENS9_IZ4mainEUliE1_SD_SC_SC_EEjPNS8_17constant_iteratorIiSC_SC_EEPSG_SG_PjjNS0_13ScanTileStateIjLb1EEESQ_LNS0_7CopyAlgE1EEEvT0_T1_T2_T3_T4_T5_T6_T7_T9_T10_
        .type           _ZN3cub18CUB_300001_SM_10006detail12batch_memcpy17BatchMemcpyKernelINS2_10policy_hubIjjE9Policy700EN6thrust24THRUST_300001_SM_1000_NS18transform_iteratorIZ4mainEUliE_NS8_17counting_iteratorIiNS8_11use_defaultESC_SC_EESC_SC_EENS9_IZ4mainEUliE0_PiSC_SC_EENS9_IZ4mainEUliE1_SD_SC_SC_EEjPNS8_17constant_iteratorIiSC_SC_EEPSG_SG_PjjNS0_13ScanTileStateIjLb1EEESQ_LNS0_7CopyAlgE1EEEvT0_T1_T2_T3_T4_T5_T6_T7_T9_T10_,@function
        .size           _ZN3cub18CUB_300001_SM_10006detail12batch_memcpy17BatchMemcpyKernelINS2_10policy_hubIjjE9Policy700EN6thrust24THRUST_300001_SM_1000_NS18transform_iteratorIZ4mainEUliE_NS8_17counting_iteratorIiNS8_11use_defaultESC_SC_EESC_SC_EENS9_IZ4mainEUliE0_PiSC_SC_EENS9_IZ4mainEUliE1_SD_SC_SC_EEjPNS8_17constant_iteratorIiSC_SC_EEPSG_SG_PjjNS0_13ScanTileStateIjLb1EEESQ_LNS0_7CopyAlgE1EEEvT0_T1_T2_T3_T4_T5_T6_T7_T9_T10_,(.L_x_233 - _ZN3cub18CUB_300001_SM_10006detail12batch_memcpy17BatchMemcpyKernelINS2_10policy_hubIjjE9Policy700EN6thrust24THRUST_300001_SM_1000_NS18transform_iteratorIZ4mainEUliE_NS8_17counting_iteratorIiNS8_11use_defaultESC_SC_EESC_SC_EENS9_IZ4mainEUliE0_PiSC_SC_EENS9_IZ4mainEUliE1_SD_SC_SC_EEjPNS8_17constant_iteratorIiSC_SC_EEPSG_SG_PjjNS0_13ScanTileStateIjLb1EEESQ_LNS0_7CopyAlgE1EEEvT0_T1_T2_T3_T4_T5_T6_T7_T9_T10_)
        .other          _ZN3cub18CUB_300001_SM_10006detail12batch_memcpy17BatchMemcpyKernelINS2_10policy_hubIjjE9Policy700EN6thrust24THRUST_300001_SM_1000_NS18transform_iteratorIZ4mainEUliE_NS8_17counting_iteratorIiNS8_11use_defaultESC_SC_EESC_SC_EENS9_IZ4mainEUliE0_PiSC_SC_EENS9_IZ4mainEUliE1_SD_SC_SC_EEjPNS8_17constant_iteratorIiSC_SC_EEPSG_SG_PjjNS0_13ScanTileStateIjLb1EEESQ_LNS0_7CopyAlgE1EEEvT0_T1_T2_T3_T4_T5_T6_T7_T9_T10_,@"STO_CUDA_ENTRY STV_DEFAULT"
_ZN3cub18CUB_300001_SM_10006detail12batch_memcpy17BatchMemcpyKernelINS2_10policy_hubIjjE9Policy700EN6thrust24THRUST_300001_SM_1000_NS18transform_iteratorIZ4mainEUliE_NS8_17counting_iteratorIiNS8_11use_defaultESC_SC_EESC_SC_EENS9_IZ4mainEUliE0_PiSC_SC_EENS9_IZ4mainEUliE1_SD_SC_SC_EEjPNS8_17constant_iteratorIiSC_SC_EEPSG_SG_PjjNS0_13ScanTileStateIjLb1EEESQ_LNS0_7CopyAlgE1EEEvT0_T1_T2_T3_T4_T5_T6_T7_T9_T10_:
.text._ZN3cub18CUB_300001_SM_10006detail12batch_memcpy17BatchMemcpyKernelINS2_10policy_hubIjjE9Policy700EN6thrust24THRUST_300001_SM_1000_NS18transform_iteratorIZ4mainEUliE_NS8_17counting_iteratorIiNS8_11use_defaultESC_SC_EESC_SC_EENS9_IZ4mainEUliE0_PiSC_SC_EENS9_IZ4mainEUliE1_SD_SC_SC_EEjPNS8_17constant_iteratorIiSC_SC_EEPSG_SG_PjjNS0_13ScanTileStateIjLb1EEESQ_LNS0_7CopyAlgE1EEEvT0_T1_T2_T3_T4_T5_T6_T7_T9_T10_:
[----:B------:R-:W-:Y:S01]  /*0000*/  LDC R1, c[0x0][0x37c] ;  /* 0x0000df00ff017b82 */ /* 0x000fe20000000800 */
[----:B------:R-:W0:Y:S07]  /*0010*/  S2R R0, SR_TID.X ;  /* 0x0000000000007919 */ /* 0x000e2e0000002100 */
[----:B------:R-:W1:Y:S01]  /*0020*/  S2UR UR5, SR_CgaCtaId ;  /* 0x00000000000579c3 */ /* 0x000e620000008800 */
[----:B------:R-:W-:-:S07]  /*0030*/  UMOV UR4, 0x400 ;  /* 0x0000040000047882 */ /* 0x000fce0000000000 */
[----:B------:R-:W-:Y:S06]  /*0040*/  BAR.SYNC.DEFER_BLOCKING 0x0 ;  /* 0x0000000000007b1d */ /* 0x000fec0000010000 */
[----:B------:R-:W2:Y:S01]  /*0050*/  S2R R24, SR_CTAID.X ;  /* 0x0000000000187919 */ /* 0x000ea20000002500 */
[----:B-1----:R-:W-:-:S06]  /*0060*/  ULEA UR4, UR5, UR4, 0x18 ;  /* 0x0000000405047291 */ /* 0x002fcc000f8ec0ff */
[----:B------:R-:W-:Y:S01]  /*0070*/  IMAD.U32 R8, RZ, RZ, UR4 ;  /* 0x00000004ff087e24 */ /* 0x000fe2000f8e00ff */
[C---:B0-----:R-:W-:Y:S02]  /*0080*/  ISETP.GT.U32.AND P2, PT, R0.reuse, 0x1f, PT ;  /* 0x0000001f0000780c */ /* 0x041fe40003f44070 */
[----:B------:R-:W-:Y:S01]  /*0090*/  LEA.HI R3, R0, R0, RZ, 0x1e ;  /* 0x0000000000037211 */ /* 0x000fe200078ff0ff */
[----:B------:R-:W-:-:S04]  /*00a0*/  VIADD R4, R8, 0x10 ;  /* 0x0000001008047836 */ /* 0x000fc80000000000 */
[C---:B------:R-:W-:Y:S02]  /*00b0*/  IMAD R5, R3.reuse, 0x4, R8 ;  /* 0x0000000403057824 */ /* 0x040fe400078e0208 */
[--C-:B------:R-:W-:Y:S02]  /*00c0*/  IMAD R2, R3, 0x4, R4.reuse ;  /* 0x0000000403027824 */ /* 0x100fe400078e0204 */
[----:B------:R-:W-:Y:S01]  /*00d0*/  IMAD R3, R0, 0x14, R4 ;  /* 0x0000001400037824 */ /* 0x000fe200078e0204 */
[----:B------:R0:W-:Y:S01]  /*00e0*/  STS [R5+0x10], RZ ;  /* 0x000010ff05007388 */ /* 0x0001e20000000800 */
[----:B------:R-:W-:Y:S06]  /*00f0*/  BAR.SYNC.DEFER_BLOCKING 0x0 ;  /* 0x0000000000007b1d */ /* 0x000fec0000010000 */
[----:B------:R-:W-:Y:S05]  /*0100*/  @P2 BRA `(.L_x_76) ;  /* 0x0000000000ac2947 */ /* 0x000fea0003800000 */
[----:B------:R-:W-:Y:S01]  /*0110*/  LDS R7, [R3] ;  /* 0x0000000003077984 */ /* 0x000fe20000000800 */
[----:B------:R-:W-:-:S03]  /*0120*/  UMOV UR4, 0xffffffff ;  /* 0xffffffff00047882 */ /* 0x000fc60000000000 */
[----:B------:R-:W-:Y:S04]  /*0130*/  LDS R10, [R3+0x4] ;  /* 0x00000400030a7984 */ /* 0x000fe80000000800 */
[----:B0-----:R-:W0:Y:S04]  /*0140*/  LDS R5, [R3+0x8] ;  /* 0x0000080003057984 */ /* 0x001e280000000800 */
[----:B------:R-:W1:Y:S01]  /*0150*/  LDS R6, [R3+0xc] ;  /* 0x00000c0003067984 */ /* 0x000e620000000800 */
[----:B------:R-:W3:Y:S01]  /*0160*/  S2R R4, SR_LANEID ;  /* 0x0000000000047919 */ /* 0x000ee20000000000 */
[----:B0-----:R-:W-:-:S05]  /*0170*/  IADD3 R9, PT, PT, R5, R10, R7 ;  /* 0x0000000a05097210 */ /* 0x001fca0007ffe007 */
[----:B-1----:R-:W-:Y:S01]  /*0180*/  IMAD.IADD R15, R6, 0x1, R9 ;  /* 0x00000001060f7824 */ /* 0x002fe200078e0209 */
[----:B---3--:R-:W-:Y:S06]  /*0190*/  BRA.DIV UR4, `(.L_x_77) ;  /* 0x0000003204687947 */ /* 0x008fec000b800000 */
[----:B------:R-:W0:Y:S01]  /*01a0*/  SHFL.UP PT, R14, R15, 0x1, RZ ;  /* 0x042000000f0e7989 */ /* 0x000e2200000e00ff */
[----:B------:R-:W-:-:S04]  /*01b0*/  ISETP.GT.AND P0, PT, R4, RZ, PT ;  /* 0x000000ff0400720c */ /* 0x000fc80003f04270 */
[----:B0-----:R-:W-:Y:S02]  /*01c0*/  SEL R14, R14, RZ, P0 ;  /* 0x000000ff0e0e7207 */ /* 0x001fe40000000000 */
[----:B------:R-:W-:-:S03]  /*01d0*/  ISETP.GE.AND P0, PT, R4, 0x2, PT ;  /* 0x000000020400780c */ /* 0x000fc60003f06270 */
[----:B------:R-:W-:-:S05]  /*01e0*/  IMAD.IADD R9, R15, 0x1, R14 ;  /* 0x000000010f097824 */ /* 0x000fca00078e020e */
[----:B------:R-:W0:Y:S02]  /*01f0*/  SHFL.UP PT, R14, R9, 0x2, RZ ;  /* 0x04400000090e7989 */ /* 0x000e2400000e00ff */
        /* <DEDUP_REMOVED lines=8> */
[----:B0-----:R-:W-:-:S05]  /*0280*/  SEL R13, R14, RZ, P0 ;  /* 0x000000ff0e0d7207 */ /* 0x001fca0000000000 */
[----:B------:R-:W-:-:S05]  /*0290*/  IMAD.IADD R9, R16, 0x1, R13 ;  /* 0x0000000110097824 */ /* 0x000fca00078e020d */
[----:B------:R0:W1:Y:S02]  /*02a0*/  SHFL.UP PT, R14, R9, 0x10, RZ ;  /* 0x06000000090e7989 */ /* 0x00006400000e00ff */
.L_x_144:
[----:B------:R-:W-:Y:S01]  /*02b0*/  ISETP.GE.AND P0, PT, R4, 0x10, PT ;  /* 0x000000100400780c */ /* 0x000fe20003f06270 */
[----:B------:R-:W-:Y:S05]  /*02c0*/  WARPSYNC.ALL ;  /* 0x0000000000007948 */ /* 0x000fea0003800000 */
[----:B-1----:R-:W-:Y:S02]  /*02d0*/  SEL R14, R14, RZ, P0 ;  /* 0x000000ff0e0e7207 */ /* 0x002fe40000000000 */
[----:B------:R-:W-:-:S03]  /*02e0*/  ISETP.NE.AND P0, PT, R4, RZ, PT ;  /* 0x000000ff0400720c */ /* 0x000fc60003f05270 */
[----:B------:R-:W-:-:S05]  /*02f0*/  IMAD.IADD R14, R9, 0x1, R14 ;  /* 0x00000001090e7824 */ /* 0x000fca00078e020e */
[----:B------:R-:W1:Y:S04]  /*0300*/  SHFL.UP PT, R6, R14, 0x1, RZ ;  /* 0x042000000e067989 */ /* 0x000e6800000e00ff */
[----:B0-----:R-:W0:Y:S01]  /*0310*/  SHFL.IDX PT, R9, R14, 0x1f, 0x1f ;  /* 0x03e01f000e097f89 */ /* 0x001e2200000e0000 */
[----:B-1----:R-:W-:Y:S02]  /*0320*/  SEL R6, R6, RZ, P0 ;  /* 0x000000ff06067207 */ /* 0x002fe40000000000 */
[----:B------:R-:W-:-:S03]  /*0330*/  ISETP.NE.AND P0, PT, R0, RZ, PT ;  /* 0x000000ff0000720c */ /* 0x000fc60003f05270 */
[----:B------:R-:W-:Y:S01]  /*0340*/  IMAD.IADD R7, R7, 0x1, R6 ;  /* 0x0000000107077824 */ /* 0x000fe200078e0206 */
[----:B------:R1:W-:Y:S03]  /*0350*/  STS [R3], R6 ;  /* 0x0000000603007388 */ /* 0x0003e60000000800 */
[----:B------:R-:W-:Y:S01]  /*0360*/  IMAD.IADD R10, R10, 0x1, R7 ;  /* 0x000000010a0a7824 */ /* 0x000fe200078e0207 */
[----:B------:R1:W-:Y:S03]  /*0370*/  STS [R3+0x4], R7 ;  /* 0x0000040703007388 */ /* 0x0003e60000000800 */
[----:B------:R-:W-:Y:S01]  /*0380*/  IMAD.IADD R4, R5, 0x1, R10 ;  /* 0x0000000105047824 */ /* 0x000fe200078e020a */
[----:B------:R1:W-:Y:S04]  /*0390*/  STS [R3+0x8], R10 ;  /* 0x0000080a03007388 */ /* 0x0003e80000000800 */
[----:B------:R1:W-:Y:S04]  /*03a0*/  STS [R3+0xc], R4 ;  /* 0x00000c0403007388 */ /* 0x0003e80000000800 */
[----:B0-----:R1:W-:Y:S02]  /*03b0*/  @!P0 STS [R8+0x290], R9 ;  /* 0x0002900908008388 */ /* 0x0013e40000000800 */
.L_x_76:
[----:B------:R-:W-:Y:S05]  /*03c0*/  WARPSYNC.ALL ;  /* 0x0000000000007948 */ /* 0x000fea0003800000 */
[----:B------:R-:W-:Y:S01]  /*03d0*/  BAR.SYNC.DEFER_BLOCKING 0x0 ;  /* 0x0000000000007b1d */ /* 0x000fe20000010000 */
[----:B--2---:R-:W-:-:S05]  /*03e0*/  ISETP.NE.AND P0, PT, R24, RZ, PT ;  /* 0x000000ff1800720c */ /* 0x004fca0003f05270 */
[----:B------:R-:W2:Y:S01]  /*03f0*/  LDCU.64 UR6, c[0x0][0x358] ;  /* 0x00006b00ff0677ac */ /* 0x000ea20008000a00 */
[----:B0-----:R-:W1:Y:S02]  /*0400*/  LDS R5, [R8+0x290] ;  /* 0x0002900008057984 */ /* 0x001e640000000800 */
[----:B-1----:R-:W-:Y:S02]  /*0410*/  LOP3.LUT R4, R5, 0x3ff, RZ, 0xc0, !PT ;  /* 0x000003ff05047812 */ /* 0x002fe400078ec0ff */
[----:B------:R-:W-:Y:S01]  /*0420*/  SHF.R.U32.HI R9, RZ, 0x14, R5 ;  /* 0x00000014ff097819 */ /* 0x000fe20000011605 */
[----:B------:R-:W-:Y:S06]  /*0430*/  BAR.SYNC.DEFER_BLOCKING 0x0 ;  /* 0x0000000000007b1d */ /* 0x000fec0000010000 */
[----:B--2---:R-:W-:Y:S05]  /*0440*/  @P0 BRA `(.L_x_78) ;  /* 0x0000000000240947 */ /* 0x004fea0003800000 */
[----:B------:R-:W-:Y:S02]  /*0450*/  ISETP.NE.AND P1, PT, R0, RZ, PT ;  /* 0x000000ff0000720c */ /* 0x000fe40003f25270 */
[----:B------:R-:W-:-:S11]  /*0460*/  PLOP3.LUT P0, PT, PT, PT, PT, 0x8, 0x80 ;  /* 0x000000000080781c */ /* 0x000fd60003f0e170 */
[----:B------:R-:W-:Y:S05]  /*0470*/  @P1 BRA `(.L_x_79) ;  /* 0x00000008005c1947 */ /* 0x000fea0003800000 */
[----:B------:R-:W0:Y:S01]  /*0480*/  LDC.64 R6, c[0x0][0x3d0] ;  /* 0x0000f400ff067b82 */ /* 0x000e220000000a00 */
[----:B------:R-:W-:Y:S01]  /*0490*/  LOP3.LUT R11, R9, 0x3ff, RZ, 0xc0, !PT ;  /* 0x000003ff090b7812 */ /* 0x000fe200078ec0ff */
[----:B------:R-:W-:Y:S02]  /*04a0*/  IMAD.MOV.U32 R10, RZ, RZ, 0x65 ;  /* 0x00000065ff0a7424 */ /* 0x000fe400078e00ff */
[----:B------:R-:W-:-:S03]  /*04b0*/  IMAD.MOV.U32 R21, RZ, RZ, RZ ;  /* 0x000000ffff157224 */ /* 0x000fc600078e00ff */
[----:B0-----:R0:W-:Y:S01]  /*04c0*/  ST.E.64.STRONG.GPU desc[UR6][R6.64+0x100], R10 ;  /* 0x0001000a06007985 */ /* 0x0011e2000c10fb06 */
[----:B------:R-:W-:Y:S05]  /*04d0*/  BRA `(.L_x_80) ;  /* 0x00000008003c7947 */ /* 0x000fea0003800000 */
.L_x_78:
[----:B------:R-:W-:Y:S01]  /*04e0*/  PLOP3.LUT P0, PT, PT, PT, PT, 0x8, 0x80 ;  /* 0x000000000080781c */ /* 0x000fe20003f0e170 */
[----:B------:R-:W-:-:S12]  /*04f0*/  @P2 BRA `(.L_x_79) ;  /* 0x00000008003c2947 */ /* 0x000fd80003800000 */
[----:B------:R-:W0:Y:S01]  /*0500*/  LDC.64 R28, c[0x0][0x3d0] ;  /* 0x0000f400ff1c7b82 */ /* 0x000e220000000a00 */
[----:B------:R-:W-:Y:S02]  /*0510*/  ISETP.NE.AND P1, PT, R0, RZ, PT ;  /* 0x000000ff0000720c */ /* 0x000fe40003f25270 */
[----:B------:R-:W-:Y:S02]  /*0520*/  LOP3.LUT R7, R9, 0x3ff, RZ, 0xc0, !PT ;  /* 0x000003ff09077812 */ /* 0x000fe400078ec0ff */
[----:B------:R-:W-:-:S03]  /*0530*/  LOP3.LUT R20, RZ, R0, RZ, 0x33, !PT ;  /* 0x00000000ff147212 */ /* 0x000fc600078e33ff */
[----:B------:R-:W1:Y:S06]  /*0540*/  LDC R5, c[0x0][0x370] ;  /* 0x0000dc00ff057b82 */ /* 0x000e6c0000000800 */
[----:B------:R-:W-:Y:S01]  /*0550*/  @!P1 IMAD.MOV.U32 R6, RZ, RZ, 0x64 ;  /* 0x00000064ff069424 */ /* 0x000fe200078e00ff */
[----:B------:R2:W-:Y:S01]  /*0560*/  @!P1 STS [R8+0xc], R7 ;  /* 0x00000c0708009388 */ /* 0x0005e20000000800 */
[----:B0-----:R-:W-:-:S05]  /*0570*/  IMAD.WIDE.U32 R28, R24, 0x8, R28 ;  /* 0x00000008181c7825 */ /* 0x001fca00078e001c */
[----:B------:R2:W-:Y:S01]  /*0580*/  @!P1 ST.E.64.STRONG.GPU desc[UR6][R28.64+0x100], R6 ;  /* 0x000100061c009985 */ /* 0x0005e2000c10fb06 */
[----:B-1----:R-:W-:-:S13]  /*0590*/  ISETP.GT.U32.AND P2, PT, R5, 0x1f3, PT ;  /* 0x000001f30500780c */ /* 0x002fda0003f44070 */
[----:B--2---:R-:W-:Y:S05]  /*05a0*/  @P2 BRA `(.L_x_81) ;  /* 0x0000000000082947 */ /* 0x004fea0003800000 */
[----:B------:R0:W-:Y:S06]  /*05b0*/  MEMBAR.SC.CTA ;  /* 0x0000000000007992 */ /* 0x0001ec0000000000 */
[----:B0-----:R-:W-:Y:S05]  /*05c0*/  BRA `(.L_x_82) ;  /* 0x0000000000087947 */ /* 0x001fea0003800000 */
.L_x_81:
[----:B------:R-:W-:Y:S05]  /*05d0*/  NANOSLEEP 0x1c2 ;  /* 0x000001c20000795d */ /* 0x000fea0003800000 */
[----:B------:R-:W-:Y:S01]  /*05e0*/  NOP ;  /* 0x0000000000007918 */ /* 0x000fe20000000000 */
.L_x_82:
[----:B------:R-:W-:-:S05]  /*05f0*/  IMAD.WIDE R12, R20, 0x8, R28 ;  /* 0x00000008140c7825 */ /* 0x000fca00078e021c */
[----:B------:R-:W2:Y:S01]  /*0600*/  LD.E.64.STRONG.GPU R10, desc[UR6][R12.64+0x100] ;  /* 0x000100060c0a7980 */ /* 0x000ea2000c10fb00 */
[----:B------:R-:W-:Y:S01]  /*0610*/  UMOV UR4, 0xffffffff ;  /* 0xffffffff00047882 */ /* 0x000fe20000000000 */
[----:B--2---:R-:W-:Y:S02]  /*0620*/  ISETP.NE.AND P1, PT, R10, 0x63, PT ;  /* 0x000000630a00780c */ /* 0x004fe40003f25270 */
[----:B------:R-:W-:Y:S11]  /*0630*/  BRA.DIV UR4, `(.L_x_83) ;  /* 0x0000002e04dc7947 */ /* 0x000ff6000b800000 */
[----:B------:R-:W-:-:S13]  /*0640*/  VOTE.ANY P1, !P1 ;  /* 0x0000000000ff7806 */ /* 0x000fda0004820100 */
.L_x_147:
[----:B------:R-:W-:Y:S05]  /*0650*/  @!P1 BRA `(.L_x_84) ;  /* 0x0000000000309947 */ /* 0x000fea0003800000 */
.L_x_88:
[----:B------:R-:W-:Y:S05]  /*0660*/  YIELD ;  /* 0x0000000000007946 */ /* 0x000fea0003800000 */
[----:B------:R-:W-:Y:S05]  /*0670*/  @P2 BRA `(.L_x_85) ;  /* 0x0000000000082947 */ /* 0x000fea0003800000 */
[----:B------:R0:W-:Y:S06]  /*0680*/  MEMBAR.SC.CTA ;  /* 0x0000000000007992 */ /* 0x0001ec0000000000 */
[----:B0-----:R-:W-:Y:S05]  /*0690*/  BRA `(.L_x_86) ;  /* 0x0000000000087947 */ /* 0x001fea0003800000 */
.L_x_85:
[----:B------:R-:W-:Y:S05]  /*06a0*/  NANOSLEEP 0x15e ;  /* 0x0000015e0000795d */ /* 0x000fea0003800000 */
[----:B------:R-:W-:Y:S01]  /*06b0*/  NOP ;  /* 0x0000000000007918 */ /* 0x000fe20000000000 */
.L_x_86:
[----:B------:R-:W2:Y:S01]  /*06c0*/  LD.E.64.STRONG.GPU R10, desc[UR6][R12.64+0x100] ;  /* 0x000100060c0a7980 */ /* 0x000ea2000c10fb00 */
[----:B------:R-:W-:Y:S01]  /*06d0*/  UMOV UR4, 0xffffffff ;  /* 0xffffffff00047882 */ /* 0x000fe20000000000 */
[----:B--2---:R-:W-:Y:S02]  /*06e0*/  ISETP.NE.AND P1, PT, R10, 0x63, PT ;  /* 0x000000630a00780c */ /* 0x004fe40003f25270 */
[----:B------:R-:W-:Y:S11]  /*06f0*/  BRA.DIV UR4, `(.L_x_87) ;  /* 0x0000002e04cc7947 */ /* 0x000ff6000b800000 */
[----:B------:R-:W-:-:S13]  /*0700*/  VOTE.ANY P1, !P1 ;  /* 0x0000000000ff7806 */ /* 0x000fda0004820100 */
.L_x_150:
[----:B------:R-:W-:Y:S05]  /*0710*/  @P1 BRA `(.L_x_88) ;  /* 0xfffffffc00d01947 */ /* 0x000fea000383ffff */
.L_x_84:
[----:B------:R-:W0:Y:S01]  /*0720*/  S2R R12, SR_LANEID ;  /* 0x00000000000c7919 */ /* 0x000e220000000000 */
[----:B------:R-:W-:Y:S01]  /*0730*/  UMOV UR4, 0xffffffff ;  /* 0xffffffff00047882 */ /* 0x000fe20000000000 */
[----:B------:R-:W-:Y:S02]  /*0740*/  ISETP.NE.AND P1, PT, R10, 0x65, PT ;  /* 0x000000650a00780c */ /* 0x000fe40003f25270 */
[----:B------:R-:W-:Y:S11]  /*0750*/  BRA.DIV UR4, `(.L_x_89) ;  /* 0x0000002e04d47947 */ /* 0x000ff6000b800000 */
[----:B------:R-:W1:Y:S01]  /*0760*/  S2R R9, SR_GEMASK ;  /* 0x0000000000097919 */ /* 0x000e620000003c00 */
[----:B------:R-:W-:Y:S01]  /*0770*/  VOTE.ANY R6, PT, !P1 ;  /* 0x0000000000067806 */ /* 0x000fe200048e0100 */
[C---:B0-----:R-:W-:Y:S01]  /*0780*/  VIADD R14, R12.reuse, 0x4 ;  /* 0x000000040c0e7836 */ /* 0x041fe20000000000 */
[C---:B------:R-:W-:Y:S01]  /*0790*/  IADD3 R15, PT, PT, R12.reuse, 0x2, RZ ;  /* 0x000000020c0f7810 */ /* 0x040fe20007ffe0ff */
[----:B------:R-:W0:Y:S01]  /*07a0*/  LDC.64 R16, c[0x0][0x3d0] ;  /* 0x0000f400ff107b82 */ /* 0x000e220000000a00 */
[----:B------:R-:W-:Y:S01]  /*07b0*/  VIADD R18, R12, 0x10 ;  /* 0x000000100c127836 */ /* 0x000fe20000000000 */
[----:B0-----:R-:W-:Y:S02]  /*07c0*/  IADD3 R16, P3, PT, R16, 0x100, RZ ;  /* 0x0000010010107810 */ /* 0x001fe40007f7e0ff */
[----:B-1----:R-:W-:-:S03]  /*07d0*/  LOP3.LUT R6, R6, 0x80000000, R9, 0xec, !PT ;  /* 0x8000000006067812 */ /* 0x002fc600078eec09 */
[----:B------:R-:W-:Y:S02]  /*07e0*/  IMAD.X R22, RZ, RZ, R17, P3 ;  /* 0x000000ffff167224 */ /* 0x000fe400018e0611 */
[----:B------:R-:W-:-:S05]  /*07f0*/  VIADD R13, R6, 0xffffffff ;  /* 0xffffffff060d7836 */ /* 0x000fca0000000000 */
[----:B------:R-:W-:-:S04]  /*0800*/  LOP3.LUT R13, R6, R13, RZ, 0xc, !PT ;  /* 0x0000000d060d7212 */ /* 0x000fc800078e0cff */
[----:B------:R0:W1:Y:S02]  /*0810*/  POPC R26, R13 ;  /* 0x0000000d001a7309 */ /* 0x0000640000000000 */
[C---:B0-----:R-:W-:Y:S01]  /*0820*/  VIADD R13, R12.reuse, 0x8 ;  /* 0x000000080c0d7836 */ /* 0x041fe20000000000 */
[----:B-1----:R-:W0:Y:S01]  /*0830*/  SHFL.DOWN PT, R27, R11, 0x1, R26 ;  /* 0x082000000b1b7989 */ /* 0x002e2200000e001a */
[-C--:B------:R-:W-:Y:S02]  /*0840*/  ISETP.GE.AND P1, PT, R12, R26.reuse, PT ;  /* 0x0000001a0c00720c */ /* 0x080fe40003f26270 */
[-C--:B------:R-:W-:Y:S02]  /*0850*/  ISETP.GT.AND P2, PT, R18, R26.reuse, PT ;  /* 0x0000001a1200720c */ /* 0x080fe40003f44270 */
[----:B0-----:R-:W-:Y:S02]  /*0860*/  SEL R6, R27, RZ, !P1 ;  /* 0x000000ff1b067207 */ /* 0x001fe40004800000 */
[----:B------:R-:W-:-:S03]  /*0870*/  ISETP.GT.AND P1, PT, R15, R26, PT ;  /* 0x0000001a0f00720c */ /* 0x000fc60003f24270 */
[----:B------:R-:W-:-:S05]  /*0880*/  IMAD.IADD R21, R6, 0x1, R11 ;  /* 0x0000000106157824 */ /* 0x000fca00078e020b */
[----:B------:R-:W0:Y:S02]  /*0890*/  SHFL.DOWN PT, R27, R21, 0x2, R26 ;  /* 0x08400000151b7989 */ /* 0x000e2400000e001a */
        /* <DEDUP_REMOVED lines=9> */
[----:B------:R-:W-:-:S03]  /*0930*/  ISETP.NE.AND P1, PT, R10, 0x65, PT ;  /* 0x000000650a00780c */ /* 0x000fc60003f25270 */
[----:B------:R-:W-:-:S05]  /*0940*/  IMAD.IADD R11, R25, 0x1, R6 ;  /* 0x00000001190b7824 */ /* 0x000fca00078e0206 */
[----:B------:R-:W0:Y:S05]  /*0950*/  SHFL.DOWN PT, R27, R11, 0x10, R26 ;  /* 0x0a0000000b1b7989 */ /* 0x000e2a00000e001a */
[----:B------:R-:W-:Y:S02]  /*0960*/  VOTE.ALL P1, P1 ;  /* 0x0000000000ff7806 */ /* 0x000fe40000820000 */
[----:B0-----:R-:W-:-:S05]  /*0970*/  SEL R6, R27, RZ, !P2 ;  /* 0x000000ff1b067207 */ /* 0x001fca0005000000 */
[----:B------:R-:W-:-:S07]  /*0980*/  IMAD.IADD R21, R11, 0x1, R6 ;  /* 0x000000010b157824 */ /* 0x000fce00078e0206 */
.L_x_159:
[----:B------:R-:W-:Y:S05]  /*0990*/  @!P1 BRA `(.L_x_90) ;  /* 0x0000000000e09947 */ /* 0x000fea0003800000 */
[----:B------:R-:W-:-:S07]  /*09a0*/  IMAD.IADD R20, R20, 0x1, R24 ;  /* 0x0000000114147824 */ /* 0x000fce00078e0218 */
.L_x_98:
[----:B------:R-:W-:Y:S02]  /*09b0*/  IMAD.MOV.U32 R10, RZ, RZ, R16 ;  /* 0x000000ffff0a7224 */ /* 0x000fe400078e0010 */
[----:B------:R-:W-:Y:S02]  /*09c0*/  IMAD.MOV.U32 R11, RZ, RZ, R22 ;  /* 0x000000ffff0b7224 */ /* 0x000fe400078e0016 */
[----:B------:R-:W-:-:S05]  /*09d0*/  IMAD.WIDE R26, R20, 0x8, R10 ;  /* 0x00000008141a7825 */ /* 0x000fca00078e020a */
[----:B------:R-:W2:Y:S01]  /*09e0*/  LD.E.64.STRONG.GPU R10, desc[UR6][R26.64+-0x100] ;  /* 0xffff00061a0a7980 */ /* 0x000ea2000c10fb00 */
[----:B------:R-:W-:Y:S05]  /*09f0*/  YIELD ;  /* 0x0000000000007946 */ /* 0x000fea0003800000 */
[----:B------:R-:W-:Y:S01]  /*0a00*/  UMOV UR4, 0xffffffff ;  /* 0xffffffff00047882 */ /* 0x000fe20000000000 */
[----:B--2---:R-:W-:Y:S02]  /*0a10*/  ISETP.NE.AND P1, PT, R10, 0x63, PT ;  /* 0x000000630a00780c */ /* 0x004fe40003f25270 */
[----:B------:R-:W-:Y:S11]  /*0a20*/  BRA.DIV UR4, `(.L_x_91) ;  /* 0x0000003204247947 */ /* 0x000ff6000b800000 */
[----:B------:R-:W-:-:S13]  /*0a30*/  VOTE.ANY P1, !P1 ;  /* 0x0000000000ff7806 */ /* 0x000fda0004820100 */
.L_x_162:
[----:B------:R-:W-:Y:S05]  /*0a40*/  @!P1 BRA `(.L_x_92) ;  /* 0x0000000000349947 */ /* 0x000fea0003800000 */
[----:B------:R-:W-:-:S13]  /*0a50*/  ISETP.GT.U32.AND P2, PT, R5, 0x1f3, PT ;  /* 0x000001f30500780c */ /* 0x000fda0003f44070 */
.L_x_96:
[----:B------:R-:W-:Y:S05]  /*0a60*/  YIELD ;  /* 0x0000000000007946 */ /* 0x000fea0003800000 */
[----:B------:R-:W-:Y:S05]  /*0a70*/  @P2 BRA `(.L_x_93) ;  /* 0x0000000000082947 */ /* 0x000fea0003800000 */
[----:B------:R0:W-:Y:S06]  /*0a80*/  MEMBAR.SC.CTA ;  /* 0x0000000000007992 */ /* 0x0001ec0000000000 */
[----:B0-----:R-:W-:Y:S05]  /*0a90*/  BRA `(.L_x_94) ;  /* 0x0000000000087947 */ /* 0x001fea0003800000 */
.L_x_93:
[----:B------:R-:W-:Y:S05]  /*0aa0*/  NANOSLEEP 0x15e ;  /* 0x0000015e0000795d */ /* 0x000fea0003800000 */
[----:B------:R-:W-:Y:S01]  /*0ab0*/  NOP ;  /* 0x0000000000007918 */ /* 0x000fe20000000000 */
.L_x_94:
[----:B------:R-:W2:Y:S01]  /*0ac0*/  LD.E.64.STRONG.GPU R10, desc[UR6][R26.64+-0x100] ;  /* 0xffff00061a0a7980 */ /* 0x000ea2000c10fb00 */
[----:B------:R-:W-:Y:S01]  /*0ad0*/  UMOV UR4, 0xffffffff ;  /* 0xffffffff00047882 */ /* 0x000fe20000000000 */
[----:B--2---:R-:W-:Y:S02]  /*0ae0*/  ISETP.NE.AND P1, PT, R10, 0x63, PT ;  /* 0x000000630a00780c */ /* 0x004fe40003f25270 */
[----:B------:R-:W-:Y:S11]  /*0af0*/  BRA.DIV UR4, `(.L_x_95) ;  /* 0x0000003204107947 */ /* 0x000ff6000b800000 */
[----:B------:R-:W-:-:S13]  /*0b00*/  VOTE.ANY P1, !P1 ;  /* 0x0000000000ff7806 */ /* 0x000fda0004820100 */
.L_x_165:
[----:B------:R-:W-:Y:S05]  /*0b10*/  @P1 BRA `(.L_x_96) ;  /* 0xfffffffc00d01947 */ /* 0x000fea000383ffff */
.L_x_92:
[----:B------:R-:W-:Y:S01]  /*0b20*/  UMOV UR4, 0xffffffff ;  /* 0xffffffff00047882 */ /* 0x000fe20000000000 */
[----:B------:R-:W-:Y:S02]  /*0b30*/  ISETP.NE.AND P1, PT, R10, 0x65, PT ;  /* 0x000000650a00780c */ /* 0x000fe40003f25270 */
[----:B------:R-:W-:Y:S11]  /*0b40*/  BRA.DIV UR4, `(.L_x_97) ;  /* 0x00000032041c7947 */ /* 0x000ff6000b800000 */
[----:B------:R-:W-:Y:S01]  /*0b50*/  VOTE.ANY R6, PT, !P1 ;  /* 0x0000000000067806 */ /* 0x000fe200048e0100 */
[----:B------:R-:W-:-:S03]  /*0b60*/  VIADD R20, R20, 0xffffffe0 ;  /* 0xffffffe014147836 */ /* 0x000fc60000000000 */
[----:B------:R-:W-:-:S05]  /*0b70*/  LOP3.LUT R6, R6, 0x80000000, R9, 0xec, !PT ;  /* 0x8000000006067812 */ /* 0x000fca00078eec09 */
[----:B------:R-:W-:-:S05]  /*0b80*/  VIADD R17, R6, 0xffffffff ;  /* 0xffffffff06117836 */ /* 0x000fca0000000000 */
[----:B------:R-:W-:-:S04]  /*0b90*/  LOP3.LUT R17, R6, R17, RZ, 0xc, !PT ;  /* 0x0000001106117212 */ /* 0x000fc800078e0cff */
[----:B------:R-:W0:Y:S02]  /*0ba0*/  POPC R26, R17 ;  /* 0x00000011001a7309 */ /* 0x000e240000000000 */
[----:B0-----:R-:W0:Y:S01]  /*0bb0*/  SHFL.DOWN PT, R27, R11, 0x1, R26 ;  /* 0x082000000b1b7989 */ /* 0x001e2200000e001a */
        /* <DEDUP_REMOVED lines=19> */
[----:B0-----:R-:W-:-:S04]  /*0cf0*/  SEL R6, R27, RZ, !P2 ;  /* 0x000000ff1b067207 */ /* 0x001fc80005000000 */
[----:B------:R-:W-:-:S07]  /*0d00*/  IADD3 R21, PT, PT, R23, R6, R21 ;  /* 0x0000000617157210 */ /* 0x000fce0007ffe015 */
.L_x_174:
[----:B------:R-:W-:Y:S05]  /*0d10*/  @P1 BRA `(.L_x_98) ;  /* 0xfffffffc00241947 */ /* 0x000fea000383ffff */
.L_x_90:
[----:B------:R-:W-:-:S13]  /*0d20*/  ISETP.NE.AND P1, PT, R0, RZ, PT ;  /* 0x000000ff0000720c */ /* 0x000fda0003f25270 */
[----:B------:R-:W-:Y:S05]  /*0d30*/  @P1 BRA `(.L_x_79) ;  /* 0x00000000002c1947 */ /* 0x000fea0003800000 */
[----:B------:R-:W0:Y:S01]  /*0d40*/  S2UR UR5, SR_CgaCtaId ;  /* 0x00000000000579c3 */ /* 0x000e220000008800 */
[----:B------:R-:W-:Y:S01]  /*0d50*/  UMOV UR4, 0x400 ;  /* 0x0000040000047882 */ /* 0x000fe20000000000 */
[----:B------:R-:W-:Y:S01]  /*0d60*/  IADD3 R7, PT, PT, R7, R21, RZ ;  /* 0x0000001507077210 */ /* 0x000fe20007ffe0ff */
[----:B------:R-:W-:-:S05]  /*0d70*/  IMAD.MOV.U32 R6, RZ, RZ, 0x65 ;  /* 0x00000065ff067424 */ /* 0x000fca00078e00ff */
[----:B------:R1:W-:Y:S01]  /*0d80*/  ST.E.64.STRONG.GPU desc[UR6][R28.64+0x100], R6 ;  /* 0x000100061c007985 */ /* 0x0003e2000c10fb06 */
[----:B0-----:R-:W-:-:S06]  /*0d90*/  ULEA UR4, UR5, UR4, 0x18 ;  /* 0x0000000405047291 */ /* 0x001fcc000f8ec0ff */
[----:B------:R-:W-:-:S05]  /*0da0*/  IMAD.U32 R8, RZ, RZ, UR4 ;  /* 0x00000004ff087e24 */ /* 0x000fca000f8e00ff */
[----:B------:R1:W-:Y:S04]  /*0db0*/  STS [R8+0x8], R7 ;  /* 0x0000080708007388 */ /* 0x0003e80000000800 */
[----:B------:R1:W-:Y:S02]  /*0dc0*/  STS [R8+0x4], R21 ;  /* 0x0000041508007388 */ /* 0x0003e40000000800 */
.L_x_80:
[----:B------:R2:W-:Y:S01]  /*0dd0*/  STS [R8+0x2480], R21 ;  /* 0x0024801508007388 */ /* 0x0005e20000000800 */
[----:B------:R-:W-:-:S13]  /*0de0*/  PLOP3.LUT P0, PT, PT, PT, PT, 0x80, 0x8 ;  /* 0x000000000008781c */ /* 0x000fda0003f0f070 */
.L_x_79:
[----:B------:R-:W-:Y:S05]  /*0df0*/  WARPSYNC.ALL ;  /* 0x0000000000007948 */ /* 0x000fea0003800000 */
[----:B------:R-:W-:Y:S08]  /*0e00*/  BAR.SYNC.DEFER_BLOCKING 0x0 ;  /* 0x0000000000007b1d */ /* 0x000ff00000010000 */
[----:B------:R-:W-:Y:S01]  /*0e10*/  BAR.SYNC.DEFER_BLOCKING 0x0 ;  /* 0x0000000000007b1d */ /* 0x000fe20000010000 */
[----:B------:R-:W-:Y:S01]  /*0e20*/  ISETP.NE.AND P1, PT, R24, RZ, PT ;  /* 0x000000ff1800720c */ /* 0x000fe20003f25270 */
[----:B------:R-:W-:-:S04]  /*0e30*/  IMAD.SHL.U32 R5, R0, 0x4, RZ ;  /* 0x0000000400057824 */ /* 0x000fc800078e00ff */
[----:B------:R-:W-:Y:S08]  /*0e40*/  BSSY.RECONVERGENT B0, `(.L_x_99) ;  /* 0x00000e8000007945 */ /* 0x000ff00003800200 */
[----:B------:R-:W-:Y:S05]  /*0e50*/  @P1 BRA `(.L_x_100) ;  /* 0x0000000000c41947 */ /* 0x000fea0003800000 */
[----:B------:R-:W-:Y:S01]  /*0e60*/  ISETP.GT.U32.AND P1, PT, R0, 0x1f, PT ;  /* 0x0000001f0000780c */ /* 0x000fe20003f24070 */
[----:B------:R3:W-:Y:S01]  /*0e70*/  STS [R2+0x810], RZ ;  /* 0x000810ff02007388 */ /* 0x0007e20000000800 */
[----:B------:R-:W-:Y:S11]  /*0e80*/  BAR.SYNC.DEFER_BLOCKING 0x0 ;  /* 0x0000000000007b1d */ /* 0x000ff60000010000 */
[----:B---3--:R-:W-:Y:S05]  /*0e90*/  @P1 BRA `(.L_x_101) ;  /* 0x0000000000841947 */ /* 0x008fea0003800000 */
[----:B01----:R-:W-:Y:S01]  /*0ea0*/  LDS R7, [R3+0x810] ;  /* 0x0008100003077984 */ /* 0x003fe20000000800 */
[----:B------:R-:W-:-:S03]  /*0eb0*/  UMOV UR4, 0xffffffff ;  /* 0xffffffff00047882 */ /* 0x000fc60000000000 */
[----:B------:R-:W-:Y:S04]  /*0ec0*/  LDS R10, [R3+0x814] ;  /* 0x00081400030a7984 */ /* 0x000fe80000000800 */
[----:B------:R-:W0:Y:S04]  /*0ed0*/  LDS R6, [R3+0x81c] ;  /* 0x00081c0003067984 */ /* 0x000e280000000800 */
[----:B------:R-:W1:Y:S01]  /*0ee0*/  LDS R9, [R3+0x818] ;  /* 0x0008180003097984 */ /* 0x000e620000000800 */
[----:B0-----:R-:W-:-:S05]  /*0ef0*/  IADD3 R6, PT, PT, R10, R7, R6 ;  /* 0x000000070a067210 */ /* 0x001fca0007ffe006 */
[----:B-1----:R-:W-:Y:S01]  /*0f00*/  IMAD.IADD R11, R9, 0x1, R6 ;  /* 0x00000001090b7824 */ /* 0x002fe200078e0206 */
[----:B------:R-:W-:Y:S06]  /*0f10*/  BRA.DIV UR4, `(.L_x_102) ;  /* 0x0000003204107947 */ /* 0x000fec000b800000 */
[----:B------:R-:W0:Y:S02]  /*0f20*/  SHFL.UP P1, R16, R11, 0x1, RZ ;  /* 0x042000000b107989 */ /* 0x000e2400000200ff */
[----:B0-----:R-:W-:-:S05]  /*0f30*/  @P1 IMAD.IADD R16, R11, 0x1, R16 ;  /* 0x000000010b101824 */ /* 0x001fca00078e0210 */
[----:B------:R-:W0:Y:S02]  /*0f40*/  SHFL.UP P1, R17, R16, 0x2, RZ ;  /* 0x0440000010117989 */ /* 0x000e2400000200ff */
[----:B0-----:R-:W-:-:S05]  /*0f50*/  @P1 IMAD.IADD R17, R16, 0x1, R17 ;  /* 0x0000000110111824 */ /* 0x001fca00078e0211 */
[----:B------:R-:W0:Y:S02]  /*0f60*/  SHFL.UP P1, R18, R17, 0x4, RZ ;  /* 0x0480000011127989 */ /* 0x000e2400000200ff */
[----:B0-----:R-:W-:-:S05]  /*0f70*/  @P1 IMAD.IADD R18, R17, 0x1, R18 ;  /* 0x0000000111121824 */ /* 0x001fca00078e0212 */
[----:B------:R-:W0:Y:S02]  /*0f80*/  SHFL.UP P1, R19, R18, 0x8, RZ ;  /* 0x0500000012137989 */ /* 0x000e2400000200ff */
[----:B0-----:R-:W-:-:S05]  /*0f90*/  @P1 IMAD.IADD R19, R18, 0x1, R19 ;  /* 0x0000000112131824 */ /* 0x001fca00078e0213 */
[----:B------:R0:W1:Y:S02]  /*0fa0*/  SHFL.UP P1, R14, R19, 0x10, RZ ;  /* 0x06000000130e7989 */ /* 0x00006400000200ff */
.L_x_180:
[----:B------:R-:W-:Y:S01]  /*0fb0*/  ISETP.NE.AND P2, PT, R0, RZ, PT ;  /* 0x000000ff0000720c */ /* 0x000fe20003f45270 */
[----:B-1----:R-:W-:Y:S01]  /*0fc0*/  @P1 IMAD.IADD R14, R19, 0x1, R14 ;  /* 0x00000001130e1824 */ /* 0x002fe200078e020e */
[----:B------:R-:W-:Y:S05]  /*0fd0*/  WARPSYNC.ALL ;  /* 0x0000000000007948 */ /* 0x000fea0003800000 */
[----:B------:R-:W1:Y:S01]  /*0fe0*/  SHFL.IDX PT, R13, R14, 0x1f, 0x1f ;  /* 0x03e01f000e0d7f89 */ /* 0x000e6200000e0000 */
[----:B------:R-:W-:-:S04]  /*0ff0*/  IMAD.IADD R6, R14, 0x1, -R11 ;  /* 0x000000010e067824 */ /* 0x000fc800078e0a0b */
[----:B------:R-:W-:Y:S01]  /*1000*/  IMAD.IADD R7, R7, 0x1, R6 ;  /* 0x0000000107077824 */ /* 0x000fe200078e0206 */
[----:B------:R-:W2:Y:S01]  /*1010*/  @!P2 S2R R16, SR_CgaCtaId ;  /* 0x000000000010a919 */ /* 0x000ea20000008800 */
[----:B------:R-:W-:Y:S02]  /*1020*/  @!P2 MOV R11, 0x400 ;  /* 0x00000400000ba802 */ /* 0x000fe40000000f00 */
[----:B------:R-:W-:Y:S01]  /*1030*/  IMAD.IADD R10, R10, 0x1, R7 ;  /* 0x000000010a0a7824 */ /* 0x000fe200078e0207 */
[----:B------:R3:W-:Y:S03]  /*1040*/  STS [R3+0x810], R6 ;  /* 0x0008100603007388 */ /* 0x0007e60000000800 */
[----:B------:R-:W-:Y:S01]  /*1050*/  IMAD.IADD R12, R9, 0x1, R10 ;  /* 0x00000001090c7824 */ /* 0x000fe200078e020a */
[----:B------:R3:W-:Y:S04]  /*1060*/  STS [R3+0x814], R7 ;  /* 0x0008140703007388 */ /* 0x0007e80000000800 */
[----:B------:R3:W-:Y:S04]  /*1070*/  STS [R3+0x818], R10 ;  /* 0x0008180a03007388 */ /* 0x0007e80000000800 */
[----:B------:R3:W-:Y:S01]  /*1080*/  STS [R3+0x81c], R12 ;  /* 0x00081c0c03007388 */ /* 0x0007e20000000800 */
[----:B--2---:R-:W-:-:S05]  /*1090*/  @!P2 LEA R8, R16, R11, 0x18 ;  /* 0x0000000b1008a211 */ /* 0x004fca00078ec0ff */
[----:B-1----:R3:W-:Y:S02]  /*10a0*/  @!P2 STS [R8+0xaa0], R13 ;  /* 0x000aa00d0800a388 */ /* 0x0027e40000000800 */
.L_x_101:
[----:B------:R-:W-:Y:S05]  /*10b0*/  WARPSYNC.ALL ;  /* 0x0000000000007948 */ /* 0x000fea0003800000 */
[----:B------:R-:W-:Y:S06]  /*10c0*/  BAR.SYNC.DEFER_BLOCKING 0x0 ;  /* 0x0000000000007b1d */ /* 0x000fec0000010000 */
[----:B------:R-:W-:Y:S05]  /*10d0*/  @!P0 BRA `(.L_x_103) ;  /* 0x0000000800f88947 */ /* 0x000fea0003800000 */
[----:B------:R-:W4:Y:S01]  /*10e0*/  S2UR UR5, SR_CgaCtaId ;  /* 0x00000000000579c3 */ /* 0x000f220000008800 */
[----:B------:R-:W-:Y:S01]  /*10f0*/  UMOV UR4, 0x400 ;  /* 0x0000040000047882 */ /* 0x000fe20000000000 */
[----:B0--3--:R-:W-:-:S06]  /*1100*/  IMAD.MOV.U32 R10, RZ, RZ, 0x65 ;  /* 0x00000065ff0a7424 */ /* 0x009fcc00078e00ff */
[----:B-1----:R-:W0:Y:S01]  /*1110*/  LDC.64 R6, c[0x0][0x3d8] ;  /* 0x0000f600ff067b82 */ /* 0x002e220000000a00 */
[----:B----4-:R-:W-:-:S06]  /*1120*/  ULEA UR4, UR5, UR4, 0x18 ;  /* 0x0000000405047291 */ /* 0x010fcc000f8ec0ff */
[----:B--2---:R-:W-:-:S05]  /*1130*/  IMAD.U32 R8, RZ, RZ, UR4 ;  /* 0x00000004ff087e24 */ /* 0x004fca000f8e00ff */
[----:B------:R-:W0:Y:S04]  /*1140*/  LDS R11, [R8+0xaa0] ;  /* 0x000aa000080b7984 */ /* 0x000e280000000800 */
[----:B0-----:R4:W-:Y:S01]  /*1150*/  ST.E.64.STRONG.GPU desc[UR6][R6.64+0x100], R10 ;  /* 0x0001000a06007985 */ /* 0x0019e2000c10fb06 */
[----:B------:R-:W-:Y:S05]  /*1160*/  BRA `(.L_x_103) ;  /* 0x0000000800d47947 */ /* 0x000fea0003800000 */
.L_x_100:
        /* <DEDUP_REMOVED lines=15> */
[----:B0-----:R-:W-:-:S05]  /*1260*/  @P1 IADD3 R7, PT, PT, R10, R7, RZ ;  /* 0x000000070a071210 */ /* 0x001fca0007ffe0ff */
[----:B------:R-:W0:Y:S02]  /*1270*/  SHFL.UP P1, R16, R7, 0x4, RZ ;  /* 0x0480000007107989 */ /* 0x000e2400000200ff */
[----:B0-----:R-:W-:-:S05]  /*1280*/  @P1 IMAD.IADD R16, R7, 0x1, R16 ;  /* 0x0000000107101824 */ /* 0x001fca00078e0210 */
[----:B------:R-:W0:Y:S02]  /*1290*/  SHFL.UP P1, R17, R16, 0x8, RZ ;  /* 0x0500000010117989 */ /* 0x000e2400000200ff */
[----:B0-----:R-:W-:-:S05]  /*12a0*/  @P1 IMAD.IADD R17, R16, 0x1, R17 ;  /* 0x0000000110111824 */ /* 0x001fca00078e0211 */
[----:B------:R-:W0:Y:S02]  /*12b0*/  SHFL.UP P1, R18, R17, 0x10, RZ ;  /* 0x0600000011127989 */ /* 0x000e2400000200ff */
[----:B0-----:R-:W-:-:S05]  /*12c0*/  @P1 IMAD.IADD R18, R17, 0x1, R18 ;  /* 0x0000000111121824 */ /* 0x001fca00078e0212 */
[----:B------:R0:W1:Y:S02]  /*12d0*/  SHFL.IDX PT, R11, R18, 0x1f, 0x1f ;  /* 0x03e01f00120b7f89 */ /* 0x00006400000e0000 */
.L_x_187:
[----:B------:R-:W2:Y:S01]  /*12e0*/  @P0 S2R R13, SR_CgaCtaId ;  /* 0x00000000000d0919 */ /* 0x000ea20000008800 */
[----:B------:R-:W3:Y:S01]  /*12f0*/  LDC.64 R14, c[0x0][0x3d8] ;  /* 0x0000f600ff0e7b82 */ /* 0x000ee20000000a00 */
[----:B------:R-:W-:Y:S01]  /*1300*/  @P0 MOV R6, 0x400 ;  /* 0x0000040000060802 */ /* 0x000fe20000000f00 */
[----:B------:R-:W-:Y:S01]  /*1310*/  @P0 IMAD.MOV.U32 R10, RZ, RZ, 0x64 ;  /* 0x00000064ff0a0424 */ /* 0x000fe200078e00ff */
[----:B------:R-:W-:Y:S01]  /*1320*/  LOP3.LUT R25, RZ, R0, RZ, 0x33, !PT ;  /* 0x00000000ff197212 */ /* 0x000fe200078e33ff */
[----:B------:R-:W-:-:S04]  /*1330*/  IMAD.IADD R12, R18, 0x1, -R9 ;  /* 0x00000001120c7824 */ /* 0x000fc800078e0a09 */
[----:B------:R-:W4:Y:S01]  /*1340*/  LDC R7, c[0x0][0x370] ;  /* 0x0000dc00ff077b82 */ /* 0x000f220000000800 */
[----:B---3--:R-:W-:Y:S01]  /*1350*/  IMAD.WIDE.U32 R14, R24, 0x8, R14 ;  /* 0x00000008180e7825 */ /* 0x008fe200078e000e */
[----:B--2---:R-:W-:Y:S02]  /*1360*/  @P0 LEA R8, R13, R6, 0x18 ;  /* 0x000000060d080211 */ /* 0x004fe400078ec0ff */
[----:B----4-:R-:W-:-:S03]  /*1370*/  ISETP.GT.U32.AND P2, PT, R7, 0x1f3, PT ;  /* 0x000001f30700780c */ /* 0x010fc60003f44070 */
[----:B-1----:R1:W-:Y:S04]  /*1380*/  @P0 STS [R8+0x80c], R11 ;  /* 0x00080c0b08000388 */ /* 0x0023e80000000800 */
[----:B------:R1:W-:Y:S06]  /*1390*/  @P0 ST.E.64.STRONG.GPU desc[UR6][R14.64+0x100], R10 ;  /* 0x0001000a0e000985 */ /* 0x0003ec000c10fb06 */
[----:B------:R-:W-:Y:S05]  /*13a0*/  @P2 BRA `(.L_x_106) ;  /* 0x0000000000082947 */ /* 0x000fea0003800000 */
[----:B------:R2:W-:Y:S06]  /*13b0*/  MEMBAR.SC.CTA ;  /* 0x0000000000007992 */ /* 0x0005ec0000000000 */
[----:B--2---:R-:W-:Y:S05]  /*13c0*/  BRA `(.L_x_107) ;  /* 0x0000000000087947 */ /* 0x004fea0003800000 */
.L_x_106:
[----:B------:R-:W-:Y:S05]  /*13d0*/  NANOSLEEP 0x1c2 ;  /* 0x000001c20000795d */ /* 0x000fea0003800000 */
[----:B------:R-:W-:Y:S01]  /*13e0*/  NOP ;  /* 0x0000000000007918 */ /* 0x000fe20000000000 */
.L_x_107:
[----:B0-----:R-:W-:-:S05]  /*13f0*/  IMAD.WIDE R18, R25, 0x8, R14 ;  /* 0x0000000819127825 */ /* 0x001fca00078e020e */
[----:B------:R-:W2:Y:S01]  /*1400*/  LD.E.64.STRONG.GPU R16, desc[UR6][R18.64+0x100] ;  /* 0x0001000612107980 */ /* 0x000ea2000c10fb00 */
[----:B------:R-:W-:Y:S01]  /*1410*/  UMOV UR4, 0xffffffff ;  /* 0xffffffff00047882 */ /* 0x000fe20000000000 */
[----:B--2---:R-:W-:Y:S02]  /*1420*/  ISETP.NE.AND P1, PT, R16, 0x63, PT ;  /* 0x000000631000780c */ /* 0x004fe40003f25270 */
[----:B------:R-:W-:Y:S11]  /*1430*/  BRA.DIV UR4, `(.L_x_108) ;  /* 0x0000003204047947 */ /* 0x000ff6000b800000 */
[----:B------:R-:W-:-:S13]  /*1440*/  VOTE.ANY P1, !P1 ;  /* 0x0000000000ff7806 */ /* 0x000fda0004820100 */
.L_x_190:
[----:B-1----:R-:W0:Y:S01]  /*1450*/  S2R R10, SR_LANEID ;  /* 0x00000000000a7919 */ /* 0x002e220000000000 */
[----:B------:R-:W-:Y:S05]  /*1460*/  @!P1 BRA `(.L_x_109) ;  /* 0x0000000000309947 */ /* 0x000fea0003800000 */
.L_x_113:
[----:B------:R-:W-:Y:S05]  /*1470*/  YIELD ;  /* 0x0000000000007946 */ /* 0x000fea0003800000 */
[----:B------:R-:W-:Y:S05]  /*1480*/  @P2 BRA `(.L_x_110) ;  /* 0x0000000000082947 */ /* 0x000fea0003800000 */
[----:B------:R1:W-:Y:S06]  /*1490*/  MEMBAR.SC.CTA ;  /* 0x0000000000007992 */ /* 0x0003ec0000000000 */
[----:B-1----:R-:W-:Y:S05]  /*14a0*/  BRA `(.L_x_111) ;  /* 0x0000000000087947 */ /* 0x002fea0003800000 */
.L_x_110:
[----:B------:R-:W-:Y:S05]  /*14b0*/  NANOSLEEP 0x15e ;  /* 0x0000015e0000795d */ /* 0x000fea0003800000 */
[----:B------:R-:W-:Y:S01]  /*14c0*/  NOP ;  /* 0x0000000000007918 */ /* 0x000fe20000000000 */
.L_x_111:
[----:B------:R-:W2:Y:S01]  /*14d0*/  LD.E.64.STRONG.GPU R16, desc[UR6][R18.64+0x100] ;  /* 0x0001000612107980 */ /* 0x000ea2000c10fb00 */
[----:B------:R-:W-:Y:S01]  /*14e0*/  UMOV UR4, 0xffffffff ;  /* 0xffffffff00047882 */ /* 0x000fe20000000000 */
[----:B--2---:R-:W-:Y:S02]  /*14f0*/  ISETP.NE.AND P1, PT, R16, 0x63, PT ;  /* 0x000000631000780c */ /* 0x004fe40003f25270 */
[----:B------:R-:W-:Y:S11]  /*1500*/  BRA.DIV UR4, `(.L_x_112) ;  /* 0x0000002e04f07947 */ /* 0x000ff6000b800000 */
[----:B------:R-:W-:-:S13]  /*1510*/  VOTE.ANY P1, !P1 ;  /* 0x0000000000ff7806 */ /* 0x000fda0004820100 */
.L_x_193:
[----:B------:R-:W-:Y:S05]  /*1520*/  @P1 BRA `(.L_x_113) ;  /* 0xfffffffc00d01947 */ /* 0x000fea000383ffff */
.L_x_109:
[----:B------:R-:W-:Y:S01]  /*1530*/  UMOV UR4, 0xffffffff ;  /* 0xffffffff00047882 */ /* 0x000fe20000000000 */
[----:B------:R-:W-:Y:S02]  /*1540*/  ISETP.NE.AND P1, PT, R16, 0x65, PT ;  /* 0x000000651000780c */ /* 0x000fe40003f25270 */
[----:B------:R-:W-:Y:S11]  /*1550*/  BRA.DIV UR4, `(.L_x_114) ;  /* 0x0000002e04fc7947 */ /* 0x000ff6000b800000 */
[----:B------:R-:W1:Y:S01]  /*1560*/  S2R R9, SR_GEMASK ;  /* 0x0000000000097919 */ /* 0x000e620000003c00 */
[----:B------:R-:W-:Y:S01]  /*1570*/  VOTE.ANY R6, PT, !P1 ;  /* 0x0000000000067806 */ /* 0x000fe200048e0100 */
[C---:B0-----:R-:W-:Y:S02]  /*1580*/  VIADD R20, R10.reuse, 0x4 ;  /* 0x000000040a147836 */ /* 0x041fe40000000000 */
[----:B------:R-:W-:Y:S02]  /*1590*/  VIADD R21, R10, 0x8 ;  /* 0x000000080a157836 */ /* 0x000fe40000000000 */
[----:B------:R-:W-:Y:S01]  /*15a0*/  IMAD.IADD R25, R25, 0x1, R24 ;  /* 0x0000000119197824 */ /* 0x000fe200078e0218 */
[----:B-1----:R-:W-:-:S05]  /*15b0*/  LOP3.LUT R6, R6, 0x80000000, R9, 0xec, !PT ;  /* 0x8000000006067812 */ /* 0x002fca00078eec09 */
[----:B------:R-:W-:-:S05]  /*15c0*/  VIADD R13, R6, 0xffffffff ;  /* 0xffffffff060d7836 */ /* 0x000fca0000000000 */
[----:B------:R-:W-:Y:S01]  /*15d0*/  LOP3.LUT R6, R6, R13, RZ, 0xc, !PT ;  /* 0x0000000d06067212 */ /* 0x000fe200078e0cff */
[----:B------:R-:W-:-:S03]  /*15e0*/  VIADD R13, R10, 0x2 ;  /* 0x000000020a0d7836 */ /* 0x000fc60000000000 */
[----:B------:R-:W0:Y:S02]  /*15f0*/  POPC R23, R6 ;  /* 0x0000000600177309 */ /* 0x000e240000000000 */
[----:B0-----:R-:W0:Y:S01]  /*1600*/  SHFL.DOWN PT, R27, R17, 0x1, R23 ;  /* 0x08200000111b7989 */ /* 0x001e2200000e0017 */
[----:B------:R-:W-:-:S04]  /*1610*/  ISETP.GE.AND P1, PT, R10, R23, PT ;  /* 0x000000170a00720c */ /* 0x000fc80003f26270 */
[----:B0-----:R-:W-:Y:S02]  /*1620*/  SEL R18, R27, RZ, !P1 ;  /* 0x000000ff1b127207 */ /* 0x001fe40004800000 */
[----:B------:R-:W-:-:S03]  /*1630*/  ISETP.GT.AND P1, PT, R13, R23, PT ;  /* 0x000000170d00720c */ /* 0x000fc60003f24270 */
[----:B------:R-:W-:-:S05]  /*1640*/  IMAD.IADD R18, R18, 0x1, R17 ;  /* 0x0000000112127824 */ /* 0x000fca00078e0211 */
[----:B------:R-:W0:Y:S02]  /*1650*/  SHFL.DOWN PT, R27, R18, 0x2, R23 ;  /* 0x08400000121b7989 */ /* 0x000e2400000e0017 */
[----:B0-----:R-:W-:Y:S02]  /*1660*/  SEL R27, R27, RZ, !P1 ;  /* 0x000000ff1b1b7207 */ /* 0x001fe40004800000 */
[----:B------:R-:W-:-:S03]  /*1670*/  ISETP.GT.AND P1, PT, R20, R23, PT ;  /* 0x000000171400720c */ /* 0x000fc60003f24270 */
[----:B------:R-:W-:Y:S02]  /*1680*/  IMAD.IADD R22, R18, 0x1, R27 ;  /* 0x0000000112167824 */ /* 0x000fe400078e021b */
[----:B------:R-:W0:Y:S03]  /*1690*/  LDC.64 R18, c[0x0][0x3d8] ;  /* 0x0000f600ff127b82 */ /* 0x000e260000000a00 */
[----:B------:R-:W1:Y:S02]  /*16a0*/  SHFL.DOWN PT, R27, R22, 0x4, R23 ;  /* 0x08800000161b7989 */ /* 0x000e6400000e0017 */
[----:B-1----:R-:W-:Y:S02]  /*16b0*/  SEL R27, R27, RZ, !P1 ;  /* 0x000000ff1b1b7207 */ /* 0x002fe40004800000 */
[----:B------:R-:W-:-:S03]  /*16c0*/  ISETP.GT.AND P1, PT, R21, R23, PT ;  /* 0x000000171500720c */ /* 0x000fc60003f24270 */
[----:B------:R-:W-:Y:S02]  /*16d0*/  IMAD.IADD R28, R22, 0x1, R27 ;  /* 0x00000001161c7824 */ /* 0x000fe400078e021b */
[----:B------:R-:W-:-:S03]  /*16e0*/  VIADD R22, R10, 0x10 ;  /* 0x000000100a167836 */ /* 0x000fc60000000000 */
[----:B------:R-:W1:Y:S02]  /*16f0*/  SHFL.DOWN PT, R27, R28, 0x8, R23 ;  /* 0x090000001c1b7989 */ /* 0x000e6400000e0017 */
[----:B------:R-:W-:Y:S02]  /*1700*/  ISETP.GT.AND P2, PT, R22, R23, PT ;  /* 0x000000171600720c */ /* 0x000fe40003f44270 */
[----:B-1----:R-:W-:Y:S02]  /*1710*/  SEL R17, R27, RZ, !P1 ;  /* 0x000000ff1b117207 */ /* 0x002fe40004800000 */
[----:B------:R-:W-:-:S03]  /*1720*/  ISETP.NE.AND P1, PT, R16, 0x65, PT ;  /* 0x000000651000780c */ /* 0x000fc60003f25270 */
[----:B------:R-:W-:-:S05]  /*1730*/  IMAD.IADD R17, R28, 0x1, R17 ;  /* 0x000000011c117824 */ /* 0x000fca00078e0211 */
[----:B------:R0:W1:Y:S05]  /*1740*/  SHFL.DOWN PT, R27, R17, 0x10, R23 ;  /* 0x0a000000111b7989 */ /* 0x00006a00000e0017 */
[----:B------:R-:W-:Y:S02]  /*1750*/  VOTE.ALL P1, P1 ;  /* 0x0000000000ff7806 */ /* 0x000fe40000820000 */
[----:B0-----:R-:W-:-:S05]  /*1760*/  IADD3 R23, P3, PT, R18, 0x100, RZ ;  /* 0x0000010012177810 */ /* 0x001fca0007f7e0ff */
[----:B------:R-:W-:Y:S01]  /*1770*/  IMAD.X R24, RZ, RZ, R19, P3 ;  /* 0x000000ffff187224 */ /* 0x000fe200018e0613 */
[----:B-1----:R-:W-:-:S05]  /*1780*/  SEL R18, R27, RZ, !P2 ;  /* 0x000000ff1b127207 */ /* 0x002fca0005000000 */
[----:B------:R-:W-:-:S07]  /*1790*/  IMAD.IADD R18, R17, 0x1, R18 ;  /* 0x0000000111127824 */ /* 0x000fce00078e0212 */
.L_x_202:
[----:B------:R-:W-:Y:S05]  /*17a0*/  @!P1 BRA `(.L_x_115) ;  /* 0x0000000000dc9947 */ /* 0x000fea0003800000 */
.L_x_123:
[----:B------:R-:W-:Y:S01]  /*17b0*/  MOV R16, R23 ;  /* 0x0000001700107202 */ /* 0x000fe20000000f00 */
[----:B------:R-:W-:-:S04]  /*17c0*/  IMAD.MOV.U32 R17, RZ, RZ, R24 ;  /* 0x000000ffff117224 */ /* 0x000fc800078e0018 */
[----:B------:R-:W-:-:S05]  /*17d0*/  IMAD.WIDE R26, R25, 0x8, R16 ;  /* 0x00000008191a7825 */ /* 0x000fca00078e0210 */
[----:B------:R-:W2:Y:S01]  /*17e0*/  LD.E.64.STRONG.GPU R16, desc[UR6][R26.64+-0x100] ;  /* 0xffff00061a107980 */ /* 0x000ea2000c10fb00 */
[----:B------:R-:W-:Y:S05]  /*17f0*/  YIELD ;  /* 0x0000000000007946 */ /* 0x000fea0003800000 */
[----:B------:R-:W-:Y:S01]  /*1800*/  UMOV UR4, 0xffffffff ;  /* 0xffffffff00047882 */ /* 0x000fe20000000000 */
[----:B--2---:R-:W-:Y:S02]  /*1810*/  ISETP.NE.AND P1, PT, R16, 0x63, PT ;  /* 0x000000631000780c */ /* 0x004fe40003f25270 */
[----:B------:R-:W-:Y:S11]  /*1820*/  BRA.DIV UR4, `(.L_x_116) ;  /* 0x00000032044c7947 */ /* 0x000ff6000b800000 */
[----:B------:R-:W-:-:S13]  /*1830*/  VOTE.ANY P1, !P1 ;  /* 0x0000000000ff7806 */ /* 0x000fda0004820100 */
.L_x_205:
[----:B------:R-:W-:Y:S05]  /*1840*/  @!P1 BRA `(.L_x_117) ;  /* 0x0000000000349947 */ /* 0x000fea0003800000 */
[----:B------:R-:W-:-:S13]  /*1850*/  ISETP.GT.U32.AND P2, PT, R7, 0x1f3, PT ;  /* 0x000001f30700780c */ /* 0x000fda0003f44070 */
.L_x_121:
[----:B------:R-:W-:Y:S05]  /*1860*/  YIELD ;  /* 0x0000000000007946 */ /* 0x000fea0003800000 */
[----:B------:R-:W-:Y:S05]  /*1870*/  @P2 BRA `(.L_x_118) ;  /* 0x0000000000082947 */ /* 0x000fea0003800000 */
[----:B------:R0:W-:Y:S06]  /*1880*/  MEMBAR.SC.CTA ;  /* 0x0000000000007992 */ /* 0x0001ec0000000000 */
[----:B0-----:R-:W-:Y:S05]  /*1890*/  BRA `(.L_x_119) ;  /* 0x0000000000087947 */ /* 0x001fea0003800000 */
.L_x_118:
[----:B------:R-:W-:Y:S05]  /*18a0*/  NANOSLEEP 0x15e ;  /* 0x0000015e0000795d */ /* 0x000fea0003800000 */
[----:B------:R-:W-:Y:S01]  /*18b0*/  NOP ;  /* 0x0000000000007918 */ /* 0x000fe20000000000 */
.L_x_119:
[----:B------:R-:W2:Y:S01]  /*18c0*/  LD.E.64.STRONG.GPU R16, desc[UR6][R26.64+-0x100] ;  /* 0xffff00061a107980 */ /* 0x000ea2000c10fb00 */
[----:B------:R-:W-:Y:S01]  /*18d0*/  UMOV UR4, 0xffffffff ;  /* 0xffffffff00047882 */ /* 0x000fe20000000000 */
[----:B--2---:R-:W-:Y:S02]  /*18e0*/  ISETP.NE.AND P1, PT, R16, 0x63, PT ;  /* 0x000000631000780c */ /* 0x004fe40003f25270 */
[----:B------:R-:W-:Y:S11]  /*18f0*/  BRA.DIV UR4, `(.L_x_120) ;  /* 0x0000003204387947 */ /* 0x000ff6000b800000 */
[----:B------:R-:W-:-:S13]  /*1900*/  VOTE.ANY P1, !P1 ;  /* 0x0000000000ff7806 */ /* 0x000fda0004820100 */
.L_x_208:
[----:B------:R-:W-:Y:S05]  /*1910*/  @P1 BRA `(.L_x_121) ;  /* 0xfffffffc00d01947 */ /* 0x000fea000383ffff */
.L_x_117:
        /* <DEDUP_REMOVED lines=31> */
.L_x_217:
[----:B------:R-:W-:Y:S05]  /*1b10*/  @P1 BRA `(.L_x_123) ;  /* 0xfffffffc00241947 */ /* 0x000fea000383ffff */
.L_x_115:
[----:B------:R-:W0:Y:S01]  /*1b20*/  @P0 S2R R7, SR_CgaCtaId ;  /* 0x0000000000070919 */ /* 0x000e220000008800 */
[----:B------:R-:W-:Y:S01]  /*1b30*/  @P0 MOV R6, 0x400 ;  /* 0x0000040000060802 */ /* 0x000fe20000000f00 */
[----:B------:R-:W-:Y:S01]  /*1b40*/  @P0 IMAD.IADD R11, R11, 0x1, R18 ;  /* 0x000000010b0b0824 */ /* 0x000fe200078e0212 */
[----:B------:R-:W-:Y:S01]  /*1b50*/  UMOV UR4, 0xffffffff ;  /* 0xffffffff00047882 */ /* 0x000fe20000000000 */
[----:B------:R-:W-:-:S05]  /*1b60*/  @P0 IMAD.MOV.U32 R10, RZ, RZ, 0x65 ;  /* 0x00000065ff0a0424 */ /* 0x000fca00078e00ff */
[----:B------:R1:W-:Y:S01]  /*1b70*/  @P0 ST.E.64.STRONG.GPU desc[UR6][R14.64+0x100], R10 ;  /* 0x0001000a0e000985 */ /* 0x0003e2000c10fb06 */
[----:B0-----:R-:W-:-:S05]  /*1b80*/  @P0 LEA R8, R7, R6, 0x18 ;  /* 0x0000000607080211 */ /* 0x001fca00078ec0ff */
[----:B------:R1:W-:Y:S04]  /*1b90*/  @P0 STS [R8+0x808], R11 ;  /* 0x0008080b08000388 */ /* 0x0003e80000000800 */
[----:B------:R1:W-:Y:S01]  /*1ba0*/  @P0 STS [R8+0x804], R18 ;  /* 0x0008041208000388 */ /* 0x0003e20000000800 */
[----:B------:R-:W-:Y:S05]  /*1bb0*/  BRA.DIV UR4, `(.L_x_124) ;  /* 0x0000003204887947 */ /* 0x000fea000b800000 */
[----:B-1----:R-:W0:Y:S02]  /*1bc0*/  SHFL.IDX PT, R18, R18, RZ, 0x1f ;  /* 0x00001fff12127589 */ /* 0x002e2400000e0000 */
.L_x_220:
[----:B------:R-:W1:Y:S01]  /*1bd0*/  LDS R9, [R3+0x810] ;  /* 0x0008100003097984 */ /* 0x000e620000000800 */
[----:B------:R-:W-:-:S03]  /*1be0*/  ISETP.NE.AND P0, PT, R0, RZ, PT ;  /* 0x000000ff0000720c */ /* 0x000fc60003f05270 */
[----:B------:R-:W2:Y:S01]  /*1bf0*/  LDS R6, [R3+0x814] ;  /* 0x0008140003067984 */ /* 0x000ea20000000800 */
[----:B------:R-:W-:-:S03]  /*1c00*/  SEL R7, R12, RZ, P0 ;  /* 0x000000ff0c077207 */ /* 0x000fc60000000000 */
[----:B------:R-:W3:Y:S02]  /*1c10*/  LDS R10, [R3+0x818] ;  /* 0x00081800030a7984 */ /* 0x000ee40000000800 */
[----:B0-----:R-:W-:-:S05]  /*1c20*/  IMAD.IADD R18, R18, 0x1, R7 ;  /* 0x0000000112127824 */ /* 0x001fca00078e0207 */
[----:B------:R4:W-:Y:S01]  /*1c30*/  STS [R3+0x810], R18 ;  /* 0x0008101203007388 */ /* 0x0009e20000000800 */
[----:B-1----:R-:W-:-:S04]  /*1c40*/  IMAD.IADD R9, R18, 0x1, R9 ;  /* 0x0000000112097824 */ /* 0x002fc800078e0209 */
[----:B--2---:R-:W-:Y:S01]  /*1c50*/  IMAD.IADD R6, R6, 0x1, R9 ;  /* 0x0000000106067824 */ /* 0x004fe200078e0209 */
[----:B------:R4:W-:Y:S03]  /*1c60*/  STS [R3+0x814], R9 ;  /* 0x0008140903007388 */ /* 0x0009e60000000800 */
[----:B---3--:R-:W-:Y:S01]  /*1c70*/  IMAD.IADD R10, R10, 0x1, R6 ;  /* 0x000000010a0a7824 */ /* 0x008fe200078e0206 */
[----:B------:R4:W-:Y:S04]  /*1c80*/  STS [R3+0x818], R6 ;  /* 0x0008180603007388 */ /* 0x0009e80000000800 */
[----:B------:R4:W-:Y:S02]  /*1c90*/  STS [R3+0x81c], R10 ;  /* 0x00081c0a03007388 */ /* 0x0009e40000000800 */
.L_x_104:
[----:B------:R-:W-:Y:S05]  /*1ca0*/  WARPSYNC.ALL ;  /* 0x0000000000007948 */ /* 0x000fea0003800000 */
[----:B------:R-:W-:Y:S06]  /*1cb0*/  BAR.SYNC.DEFER_BLOCKING 0x0 ;  /* 0x0000000000007b1d */ /* 0x000fec0000010000 */
.L_x_103:
[----:B------:R-:W-:Y:S05]  /*1cc0*/  BSYNC.RECONVERGENT B0 ;  /* 0x0000000000007941 */ /* 0x000fea0003800200 */
.L_x_99:
[----:B------:R-:W-:Y:S08]  /*1cd0*/  BAR.SYNC.DEFER_BLOCKING 0x0 ;  /* 0x0000000000007b1d */ /* 0x000ff00000010000 */
[----:B------:R-:W-:Y:S01]  /*1ce0*/  BAR.SYNC.DEFER_BLOCKING 0x0 ;  /* 0x0000000000007b1d */ /* 0x000fe20000010000 */
[C---:B------:R-:W-:Y:S01]  /*1cf0*/  ISETP.GE.U32.AND P0, PT, R5.reuse, R4, PT ;  /* 0x000000040500720c */ /* 0x040fe20003f06070 */
[----:B----4-:R-:W-:Y:S01]  /*1d00*/  IMAD R18, R0, 0x10, R8 ;  /* 0x0000001000127824 */ /* 0x010fe200078e0208 */
[C---:B------:R-:W-:Y:S01]  /*1d10*/  IADD3 R17, PT, PT, R5.reuse, 0x3, RZ ;  /* 0x0000000305117810 */ /* 0x040fe20007ffe0ff */
[----:B------:R-:W-:-:S02]  /*1d20*/  VIADD R16, R5, 0x1 ;  /* 0x0000000105107836 */ /* 0x000fc40000000000 */
[----:B01-3--:R-:W-:Y:S02]  /*1d30*/  VIADD R7, R5, 0x2 ;  /* 0x0000000205077836 */ /* 0x00bfe40000000000 */
[----:B------:R-:W-:Y:S01]  /*1d40*/  IMAD.MOV.U32 R19, RZ, RZ, RZ ;  /* 0x000000ffff137224 */ /* 0x000fe200078e00ff */
[-C--:B------:R-:W-:Y:S01]  /*1d50*/  ISETP.GE.U32.AND P1, PT, R16, R4.reuse, PT ;  /* 0x000000041000720c */ /* 0x080fe20003f26070 */
[----:B------:R-:W-:Y:S01]  /*1d60*/  IMAD.MOV.U32 R6, RZ, RZ, RZ ;  /* 0x000000ffff067224 */ /* 0x000fe200078e00ff */
[----:B------:R-:W-:-:S03]  /*1d70*/  ISETP.GE.U32.AND P2, PT, R7, R4, PT ;  /* 0x000000040700720c */ /* 0x000fc60003f46070 */
[----:B--2---:R-:W0:Y:S10]  /*1d80*/  @!P0 LDS.128 R8, [R18] ;  /* 0x0000000012088984 */ /* 0x004e340000000c00 */
[----:B------:R-:W1:Y:S01]  /*1d90*/  @!P2 LDS.128 R12, [R18] ;  /* 0x00000000120ca984 */ /* 0x000e620000000c00 */
[----:B0-----:R-:W-:-:S03]  /*1da0*/  @!P0 LOP3.LUT R19, R8, 0xffff, RZ, 0xc0, !PT ;  /* 0x0000ffff08138812 */ /* 0x001fc600078ec0ff */
[----:B------:R-:W0:Y:S01]  /*1db0*/  @!P1 LDS.64 R8, [R18] ;  /* 0x0000000012089984 */ /* 0x000e220000000a00 */
[----:B------:R-:W-:Y:S01]  /*1dc0*/  ISETP.GE.U32.AND P0, PT, R17, R4, PT ;  /* 0x000000041100720c */ /* 0x000fe20003f06070 */
[----:B------:R-:W-:Y:S02]  /*1dd0*/  IMAD.MOV.U32 R4, RZ, RZ, RZ ;  /* 0x000000ffff047224 */ /* 0x000fe400078e00ff */
[----:B-1----:R-:W-:-:S05]  /*1de0*/  @!P2 IMAD.MOV.U32 R10, RZ, RZ, R14 ;  /* 0x000000ffff0aa224 */ /* 0x002fca00078e000e */
[----:B------:R-:W-:Y:S02]  /*1df0*/  @!P2 LOP3.LUT R6, R10, 0xffff, RZ, 0xc0, !PT ;  /* 0x0000ffff0a06a812 */ /* 0x000fe400078ec0ff */
[----:B0-----:R-:W-:Y:S01]  /*1e00*/  @!P1 LOP3.LUT R4, R9, 0xffff, RZ, 0xc0, !PT ;  /* 0x0000ffff09049812 */ /* 0x001fe200078ec0ff */
[----:B------:R-:W-:Y:S02]  /*1e10*/  @!P2 IMAD.MOV.U32 R8, RZ, RZ, R12 ;  /* 0x000000ffff08a224 */ /* 0x000fe400078e000c */
[----:B------:R-:W-:Y:S02]  /*1e20*/  @!P2 IMAD.MOV.U32 R9, RZ, RZ, R13 ;  /* 0x000000ffff09a224 */ /* 0x000fe400078e000d */
[----:B------:R-:W-:Y:S02]  /*1e30*/  IMAD.IADD R21, R4, 0x1, R19 ;  /* 0x0000000104157824 */ /* 0x000fe400078e0213 */
[----:B------:R-:W-:Y:S02]  /*1e40*/  IMAD.MOV.U32 R4, RZ, RZ, RZ ;  /* 0x000000ffff047224 */ /* 0x000fe400078e00ff */
[----:B------:R-:W0:Y:S01]  /*1e50*/  @!P0 LDS.128 R8, [R18] ;  /* 0x0000000012088984 */ /* 0x000e220000000c00 */
[----:B------:R-:W-:Y:S01]  /*1e60*/  IMAD.IADD R23, R21, 0x1, R6 ;  /* 0x0000000115177824 */ /* 0x000fe200078e0206 */
[----:B0-----:R-:W-:-:S02]  /*1e70*/  @!P0 LOP3.LUT R4, R11, 0xffff, RZ, 0xc0, !PT ;  /* 0x0000ffff0b048812 */ /* 0x001fc400078ec0ff */
[----:B------:R-:W-:-:S03]  /*1e80*/  ISETP.GT.U32.AND P0, PT, R0, 0x1f, PT ;  /* 0x0000001f0000780c */ /* 0x000fc60003f04070 */
[----:B------:R-:W-:-:S05]  /*1e90*/  IMAD.IADD R13, R23, 0x1, R4 ;  /* 0x00000001170d7824 */ /* 0x000fca00078e0204 */
[----:B------:R0:W-:Y:S01]  /*1ea0*/  STS [R2+0x800], R13 ;  /* 0x0008000d02007388 */ /* 0x0001e20000000800 */
[----:B------:R-:W-:Y:S06]  /*1eb0*/  BAR.SYNC.DEFER_BLOCKING 0x0 ;  /* 0x0000000000007b1d */ /* 0x000fec0000010000 */
[----:B------:R-:W-:Y:S05]  /*1ec0*/  @P0 BRA `(.L_x_125) ;  /* 0x0000000000840947 */ /* 0x000fea0003800000 */
[----:B------:R-:W-:Y:S01]  /*1ed0*/  LDS R25, [R3+0x800] ;  /* 0x0008000003197984 */ /* 0x000fe20000000800 */
        /* <DEDUP_REMOVED lines=16> */
.L_x_226:
[----:B------:R-:W-:Y:S01]  /*1fe0*/  ISETP.NE.AND P1, PT, R0, RZ, PT ;  /* 0x000000ff0000720c */ /* 0x000fe20003f25270 */
[----:B-1----:R-:W-:Y:S01]  /*1ff0*/  @P0 IMAD.IADD R14, R26, 0x1, R14 ;  /* 0x000000011a0e0824 */ /* 0x002fe200078e020e */
[----:B------:R-:W-:Y:S05]  /*2000*/  WARPSYNC.ALL ;  /* 0x0000000000007948 */ /* 0x000fea0003800000 */
[----:B------:R-:W1:Y:S01]  /*2010*/  SHFL.IDX PT, R6, R14, 0x1f, 0x1f ;  /* 0x03e01f000e067f89 */ /* 0x000e6200000e0000 */
[----:B------:R-:W-:-:S04]  /*2020*/  IMAD.IADD R22, R14, 0x1, -R22 ;  /* 0x000000010e167824 */ /* 0x000fc800078e0a16 */
[----:B------:R-:W-:Y:S01]  /*2030*/  IMAD.IADD R25, R25, 0x1, R22 ;  /* 0x0000000119197824 */ /* 0x000fe200078e0216 */
[----:B------:R-:W2:Y:S01]  /*2040*/  @!P1 S2R R13, SR_CgaCtaId ;  /* 0x00000000000d9919 */ /* 0x000ea20000008800 */
[----:B------:R-:W-:-:S03]  /*2050*/  @!P1 MOV R12, 0x400 ;  /* 0x00000400000c9802 */ /* 0x000fc60000000f00 */
[----:B------:R-:W-:Y:S01]  /*2060*/  IADD3 R20, PT, PT, R20, R25, RZ ;  /* 0x0000001914147210 */ /* 0x000fe20007ffe0ff */
[----:B------:R3:W-:Y:S04]  /*2070*/  STS [R3+0x800], R22 ;  /* 0x0008001603007388 */ /* 0x0007e80000000800 */
[----:B------:R-:W-:Y:S01]  /*2080*/  IMAD.IADD R4, R4, 0x1, R20 ;  /* 0x0000000104047824 */ /* 0x000fe200078e0214 */
[----:B------:R3:W-:Y:S04]  /*2090*/  STS [R3+0x804], R25 ;  /* 0x0008041903007388 */ /* 0x0007e80000000800 */
[----:B------:R3:W-:Y:S04]  /*20a0*/  STS [R3+0x808], R20 ;  /* 0x0008081403007388 */ /* 0x0007e80000000800 */
[----:B------:R3:W-:Y:S01]  /*20b0*/  STS [R3+0x80c], R4 ;  /* 0x00080c0403007388 */ /* 0x0007e20000000800 */
[----:B--2---:R-:W-:-:S05]  /*20c0*/  @!P1 LEA R13, R13, R12, 0x18 ;  /* 0x0000000c0d0d9211 */ /* 0x004fca00078ec0ff */
[----:B-1----:R3:W-:Y:S02]  /*20d0*/  @!P1 STS [R13+0xa90], R6 ;  /* 0x000a90060d009388 */ /* 0x0027e40000000800 */
.L_x_125:
[----:B------:R-:W-:Y:S05]  /*20e0*/  WARPSYNC.ALL ;  /* 0x0000000000007948 */ /* 0x000fea0003800000 */
[----:B------:R-:W-:Y:S01]  /*20f0*/  BAR.SYNC.DEFER_BLOCKING 0x0 ;  /* 0x0000000000007b1d */ /* 0x000fe20000010000 */
[----:B---3--:R-:W-:Y:S02]  /*2100*/  MOV R3, 0x400 ;  /* 0x0000040000037802 */ /* 0x008fe40000000f00 */
[----:B------:R-:W-:Y:S02]  /*2110*/  PRMT R8, R8, 0x7632, R9 ;  /* 0x0000763208087816 */ /* 0x000fe40000000009 */
[----:B------:R-:W-:Y:S01]  /*2120*/  PRMT R9, R10, 0x7632, R11 ;  /* 0x000076320a097816 */ /* 0x000fe2000000000b */
[----:B------:R-:W1:Y:S01]  /*2130*/  S2R R4, SR_CgaCtaId ;  /* 0x0000000000047919 */ /* 0x000e620000008800 */
[----:B------:R-:W0:Y:S01]  /*2140*/  LDS R12, [R2+0x800] ;  /* 0x00080000020c7984 */ /* 0x000e220000000800 */
[----:B-1----:R-:W-:-:S05]  /*2150*/  LEA R3, R4, R3, 0x18 ;  /* 0x0000000304037211 */ /* 0x002fca00078ec0ff */
[----:B------:R-:W1:Y:S01]  /*2160*/  LDS R4, [R3+0xa90] ;  /* 0x000a900003047984 */ /* 0x000e620000000800 */
[----:B------:R-:W-:Y:S01]  /*2170*/  IMAD R6, R0, 0x8, R3 ;  /* 0x0000000800067824 */ /* 0x000fe200078e0203 */
[----:B------:R-:W-:Y:S01]  /*2180*/  BAR.SYNC.DEFER_BLOCKING 0x0 ;  /* 0x0000000000007b1d */ /* 0x000fe20000010000 */
[----:B0-----:R-:W-:Y:S02]  /*2190*/  IMAD.IADD R13, R12, 0x1, R19 ;  /* 0x000000010c0d7824 */ /* 0x001fe400078e0213 */
[--C-:B------:R-:W-:Y:S02]  /*21a0*/  IMAD.IADD R14, R21, 0x1, R12.reuse ;  /* 0x00000001150e7824 */ /* 0x100fe400078e020c */
[----:B------:R-:W-:Y:S01]  /*21b0*/  IMAD.IADD R15, R23, 0x1, R12 ;  /* 0x00000001170f7824 */ /* 0x000fe200078e020c */
[----:B------:R0:W-:Y:S04]  /*21c0*/  STS.64 [R6+0x800], R8 ;  /* 0x0008000806007388 */ /* 0x0001e80000000a00 */
[----:B------:R0:W-:Y:S01]  /*21d0*/  STS.128 [R18+0xc00], R12 ;  /* 0x000c000c12007388 */ /* 0x0001e20000000c00 */
[----:B------:R-:W-:Y:S01]  /*21e0*/  BAR.SYNC.DEFER_BLOCKING 0x0 ;  /* 0x0000000000007b1d */ /* 0x000fe20000010000 */
[----:B-1----:R-:W-:-:S13]  /*21f0*/  ISETP.NE.AND P0, PT, R4, RZ, PT ;  /* 0x000000ff0400720c */ /* 0x002fda0003f05270 */
[----:B0-----:R-:W-:Y:S05]  /*2200*/  @!P0 EXIT ;  /* 0x000000000000894d */ /* 0x001fea0003800000 */
[----:B------:R-:W0:Y:S01]  /*2210*/  LDS R9, [R3+0x1000] ;  /* 0x0010000003097984 */ /* 0x000e220000000800 */
[----:B------:R-:W-:Y:S01]  /*2220*/  IMAD.SHL.U32 R4, R0, 0x8, RZ ;  /* 0x0000000800047824 */ /* 0x000fe200078e00ff */
[----:B------:R-:W-:Y:S01]  /*2230*/  BSSY.RECONVERGENT B0, `(.L_x_127) ;  /* 0x0000080000007945 */ /* 0x000fe20003800200 */
[C---:B------:R-:W-:Y:S02]  /*2240*/  VIADD R6, R3.reuse, 0xe00 ;  /* 0x00000e0003067836 */ /* 0x040fe40000000000 */
[----:B------:R-:W-:Y:S01]  /*2250*/  IMAD.MOV.U32 R8, RZ, RZ, 0x100 ;  /* 0x00000100ff087424 */ /* 0x000fe200078e00ff */
[----:B0-----:R-:W-:Y:S01]  /*2260*/  ISETP.GE.U32.AND P0, PT, R4, R9, PT ;  /* 0x000000090400720c */ /* 0x001fe20003f06070 */
[----:B------:R-:W-:-:S03]  /*2270*/  VIADD R9, R3, 0xc00 ;  /* 0x00000c0003097836 */ /* 0x000fc60000000000 */
[----:B------:R-:W-:-:S09]  /*2280*/  SEL R2, RZ, 0x101, !P0 ;  /* 0x00000101ff027807 */ /* 0x000fd20004000000 */
[----:B------:R-:W-:-:S05]  /*2290*/  @P0 VIADD R6, R9, 0x600 ;  /* 0x0000060009060836 */ /* 0x000fca0000000000 */
[----:B------:R-:W0:Y:S02]  /*22a0*/  LDS R11, [R6] ;  /* 0x00000000060b7984 */ /* 0x000e240000000800 */
[----:B0-----:R-:W-:Y:S01]  /*22b0*/  ISETP.GE.U32.AND P1, PT, R4, R11, PT ;  /* 0x0000000b0400720c */ /* 0x001fe20003f26070 */
[----:B------:R-:W-:-:S05]  /*22c0*/  IMAD.MOV.U32 R11, RZ, RZ, 0x80 ;  /* 0x00000080ff0b7424 */ /* 0x000fca00078e00ff */
[----:B------:R-:W-:-:S07]  /*22d0*/  SEL R11, R11, 0x180, !P0 ;  /* 0x000001800b0b7807 */ /* 0x000fce0004000000 */
[----:B------:R-:W-:Y:S01]  /*22e0*/  @P1 VIADD R2, R11, 0x1 ;  /* 0x000000010b021836 */ /* 0x000fe20000000000 */
[----:B------:R-:W-:-:S05]  /*22f0*/  @P1 SEL R11, R8, 0x200, !P0 ;  /* 0x00000200080b1807 */ /* 0x000fca0004000000 */
[----:B------:R-:W-:-:S05]  /*2300*/  IMAD.IADD R8, R11, 0x1, -R2 ;  /* 0x000000010b087824 */ /* 0x000fca00078e0a02 */
[----:B------:R-:W-:-:S04]  /*2310*/  LOP3.LUT R13, R8, 0xffff, RZ, 0xc0, !PT ;  /* 0x0000ffff080d7812 */ /* 0x000fc800078ec0ff */
[----:B------:R-:W-:-:S04]  /*2320*/  LEA.HI R8, R13, R8, RZ, 0x11 ;  /* 0x000000080d087211 */ /* 0x000fc800078f88ff */
[----:B------:R-:W-:-:S04]  /*2330*/  PRMT R6, R8, 0x9910, RZ ;  /* 0x0000991008067816 */ /* 0x000fc800000000ff */
[----:B------:R-:W-:-:S04]  /*2340*/  SHF.R.S32.HI R6, RZ, 0x1, R6 ;  /* 0x00000001ff067819 */ /* 0x000fc80000011406 */
[----:B------:R-:W-:-:S04]  /*2350*/  PRMT R13, R6, 0x9910, RZ ;  /* 0x00009910060d7816 */ /* 0x000fc800000000ff */
[----:B------:R-:W-:-:S05]  /*2360*/  VIADDMNMX R6, R2, R13, 0x1ff, PT ;  /* 0x000001ff02067446 */ /* 0x000fca000380010d */
[----:B------:R-:W-:-:S05]  /*2370*/  IMAD R8, R6, 0x4, R3 ;  /* 0x0000000406087824 */ /* 0x000fca00078e0203 */
[----:B------:R-:W0:Y:S02]  /*2380*/  LDS R13, [R8+0xc00] ;  /* 0x000c0000080d7984 */ /* 0x000e240000000800 */
[----:B0-----:R-:W-:-:S04]  /*2390*/  ISETP.GE.U32.AND P0, PT, R4, R13, PT ;  /* 0x0000000d0400720c */ /* 0x001fc80003f06070 */
[----:B------:R-:W-:-:S09]  /*23a0*/  SEL R11, R6, R11, !P0 ;  /* 0x0000000b060b7207 */ /* 0x000fd20004000000 */
[----:B------:R-:W-:-:S04]  /*23b0*/  @P0 VIADD R2, R6, 0x1 ;  /* 0x0000000106020836 */ /* 0x000fc80000000000 */
        /* <DEDUP_REMOVED lines=11> */
[----:B------:R-:W-:-:S05]  /*2470*/  @P0 IADD3 R2, PT, PT, R6, 0x1, RZ ;  /* 0x0000000106020810 */ /* 0x000fca0007ffe0ff */
        /* <DEDUP_REMOVED lines=55> */
[----:B------:R-:W-:-:S06]  /*27f0*/  IMAD R13, R6, 0x4, R3 ;  /* 0x00000004060d7824 */ /* 0x000fcc00078e0203 */
        /* <DEDUP_REMOVED lines=13> */
[----:B0-----:R-:W-:-:S13]  /*28d0*/  ISETP.GE.U32.AND P0, PT, R4, R11, PT ;  /* 0x0000000b0400720c */ /* 0x001fda0003f06070 */
[----:B------:R-:W-:-:S05]  /*28e0*/  @P0 IADD3 R2, PT, PT, R6, 0x1, RZ ;  /* 0x0000000106020810 */ /* 0x000fca0007ffe0ff */
[C---:B------:R-:W-:Y:S02]  /*28f0*/  VIADD R22, R2.reuse, 0xffffffff ;  /* 0xffffffff02167836 */ /* 0x040fe40000000000 */
[C---:B------:R-:W-:Y:S02]  /*2900*/  IMAD R8, R2.reuse, 0x4, R9 ;  /* 0x0000000402087824 */ /* 0x040fe400078e0209 */
[--C-:B------:R-:W-:Y:S01]  /*2910*/  IMAD R21, R2, 0x4, R3.reuse ;  /* 0x0000000402157824 */ /* 0x100fe200078e0203 */
[----:B------:R-:W-:Y:S01]  /*2920*/  ISETP.NE.AND P0, PT, R22, 0x1ff, PT ;  /* 0x000001ff1600780c */ /* 0x000fe20003f05270 */
[----:B------:R-:W-:-:S04]  /*2930*/  IMAD R10, R2, 0x2, R3 ;  /* 0x00000002020a7824 */ /* 0x000fc800078e0203 */
[----:B------:R-:W0:Y:S04]  /*2940*/  LDS R21, [R21+0xbfc] ;  /* 0x000bfc0015157984 */ /* 0x000e280000000800 */
[----:B------:R-:W1:Y:S04]  /*2950*/  LDS.U16 R24, [R10+0x7fe] ;  /* 0x0007fe000a187984 */ /* 0x000e680000000400 */
[----:B------:R-:W-:-:S06]  /*2960*/  @!P0 VIADD R6, R4, 0x8 ;  /* 0x0000000804068836 */ /* 0x000fcc0000000000 */
[----:B------:R-:W2:Y:S01]  /*2970*/  @P0 LDS R6, [R8] ;  /* 0x0000000008060984 */ /* 0x000ea20000000800 */
[----:B0-----:R-:W-:Y:S01]  /*2980*/  IMAD.MOV.U32 R20, RZ, RZ, R21 ;  /* 0x000000ffff147224 */ /* 0x001fe200078e0015 */
[----:B-1----:R-:W-:Y:S01]  /*2990*/  PRMT R19, R24, 0x7610, R19 ;  /* 0x0000761018137816 */ /* 0x002fe20000000013 */
[----:B--2---:R-:W-:-:S05]  /*29a0*/  VIADD R9, R6, 0xffffffff ;  /* 0xffffffff06097836 */ /* 0x004fca0000000000 */
[----:B------:R-:W-:-:S13]  /*29b0*/  ISETP.NE.AND P0, PT, R4, R9, PT ;  /* 0x000000090400720c */ /* 0x000fda0003f05270 */
[----:B------:R-:W-:Y:S05]  /*29c0*/  @P0 BRA `(.L_x_128) ;  /* 0x0000000000180947 */ /* 0x000fea0003800000 */
[----:B------:R-:W-:Y:S01]  /*29d0*/  ISETP.NE.AND P0, PT, R2, 0x1ff, PT ;  /* 0x000001ff0200780c */ /* 0x000fe20003f05270 */
[----:B------:R0:W1:Y:S01]  /*29e0*/  LDS.U16 R19, [R10+0x800] ;  /* 0x000800000a137984 */ /* 0x0000620000000400 */
[----:B------:R-:W-:-:S03]  /*29f0*/  IMAD.MOV.U32 R22, RZ, RZ, R2 ;  /* 0x000000ffff167224 */ /* 0x000fc600078e0002 */
[----:B------:R0:W2:Y:S08]  /*2a00*/  LDS R20, [R8] ;  /* 0x0000000008147984 */ /* 0x0000b00000000800 */
[----:B------:R-:W-:-:S06]  /*2a10*/  @!P0 VIADD R6, R6, 0x7 ;  /* 0x0000000706068836 */ /* 0x000fcc0000000000 */
[----:B------:R0:W3:Y:S02]  /*2a20*/  @P0 LDS R6, [R8+0x4] ;  /* 0x0000040008060984 */ /* 0x0000e40000000800 */
.L_x_128:
[----:B------:R-:W-:Y:S05]  /*2a30*/  BSYNC.RECONVERGENT B0 ;  /* 0x0000000000007941 */ /* 0x000fea0003800200 */
.L_x_127:
[----:B---3--:R-:W-:Y:S01]  /*2a40*/  VIADD R9, R6, 0xfffffffe ;  /* 0xfffffffe06097836 */ /* 0x008fe20000000000 */
[----:B------:R-:W-:Y:S01]  /*2a50*/  BSSY.RECONVERGENT B0, `(.L_x_129) ;  /* 0x000000f000007945 */ /* 0x000fe20003800200 */
[----:B-1----:R-:W-:Y:S01]  /*2a60*/  PRMT R18, R19, 0x7610, R18 ;  /* 0x0000761013127816 */ /* 0x002fe20000000012 */
[----:B--2---:R-:W-:Y:S02]  /*2a70*/  IMAD.MOV.U32 R23, RZ, RZ, R20 ;  /* 0x000000ffff177224 */ /* 0x004fe400078e0014 */
[----:B------:R-:W-:-:S13]  /*2a80*/  ISETP.NE.AND P0, PT, R4, R9, PT ;  /* 0x000000090400720c */ /* 0x000fda0003f05270 */
[----:B------:R-:W-:Y:S05]  /*2a90*/  @P0 BRA `(.L_x_130) ;  /* 0x0000000000280947 */ /* 0x000fea0003800000 */
[C---:B0-----:R-:W-:Y:S02]  /*2aa0*/  VIADD R8, R22.reuse, 0x1 ;  /* 0x0000000116087836 */ /* 0x041fe40000000000 */
[C-C-:B------:R-:W-:Y:S02]  /*2ab0*/  IMAD R2, R22.reuse, 0x2, R3.reuse ;  /* 0x0000000216027824 */ /* 0x140fe400078e0203 */
[----:B------:R-:W-:Y:S01]  /*2ac0*/  IMAD R9, R22, 0x4, R3 ;  /* 0x0000000416097824 */ /* 0x000fe200078e0203 */
[----:B------:R-:W-:Y:S01]  /*2ad0*/  ISETP.NE.AND P0, PT, R8, 0x1ff, PT ;  /* 0x000001ff0800780c */ /* 0x000fe20003f05270 */
[----:B------:R-:W-:Y:S02]  /*2ae0*/  IMAD.MOV.U32 R22, RZ, RZ, R8 ;  /* 0x000000ffff167224 */ /* 0x000fe400078e0008 */
[----:B------:R-:W0:Y:S04]  /*2af0*/  LDS.U16 R2, [R2+0x802] ;  /* 0x0008020002027984 */ /* 0x000e280000000400 */
[----:B------:R1:W2:Y:S06]  /*2b00*/  LDS R23, [R9+0xc04] ;  /* 0x000c040009177984 */ /* 0x0002ac0000000800 */
[----:B------:R1:W3:Y:S01]  /*2b10*/  @P0 LDS R6, [R9+0xc08] ;  /* 0x000c080009060984 */ /* 0x0002e20000000800 */
[----:B0-----:R-:W-:Y:S01]  /*2b20*/  PRMT R18, R2, 0x7610, R18 ;  /* 0x0000761002127816 */ /* 0x001fe20000000012 */
[----:B-123--:R-:W-:-:S07]  /*2b30*/  @!P0 VIADD R6, R6, 0x7 ;  /* 0x0000000706068836 */ /* 0x00efce0000000000 */
.L_x_130:
[----:B------:R-:W-:Y:S05]  /*2b40*/  BSYNC.RECONVERGENT B0 ;  /* 0x0000000000007941 */ /* 0x000fea0003800200 */
.L_x_129:
[----:B------:R-:W-:Y:S01]  /*2b50*/  VIADD R9, R6, 0xfffffffd ;  /* 0xfffffffd06097836 */ /* 0x000fe20000000000 */
[----:B------:R-:W-:Y:S01]  /*2b60*/  BSSY.RECONVERGENT B0, `(.L_x_131) ;  /* 0x000000f000007945 */ /* 0x000fe20003800200 */
[----:B------:R-:W-:Y:S02]  /*2b70*/  PRMT R15, R18, 0x7610, R15 ;  /* 0x00007610120f7816 */ /* 0x000fe4000000000f */
[----:B------:R-:W-:Y:S02]  /*2b80*/  MOV R2, R23 ;  /* 0x0000001700027202 */ /* 0x000fe40000000f00 */
        /* <DEDUP_REMOVED lines=12> */
.L_x_132:
[----:B------:R-:W-:Y:S05]  /*2c50*/  BSYNC.RECONVERGENT B0 ;  /* 0x0000000000007941 */ /* 0x000fea0003800200 */
.L_x_131:
[----:B------:R-:W-:Y:S01]  /*2c60*/  VIADD R9, R6, 0xfffffffc ;  /* 0xfffffffc06097836 */ /* 0x000fe20000000000 */
[----:B------:R-:W-:Y:S01]  /*2c70*/  BSSY.RECONVERGENT B0, `(.L_x_133) ;  /* 0x000000f000007945 */ /* 0x000fe20003800200 */
[----:B------:R-:W-:-:S03]  /*2c80*/  PRMT R14, R15, 0x7610, R14 ;  /* 0x000076100f0e7816 */ /* 0x000fc6000000000e */
[----:B------:R-:W-:Y:S01]  /*2c90*/  ISETP.NE.AND P0, PT, R4, R9, PT ;  /* 0x000000090400720c */ /* 0x000fe20003f05270 */
[----:B------:R-:W-:-:S12]  /*2ca0*/  IMAD.MOV.U32 R9, RZ, RZ, R2 ;  /* 0x000000ffff097224 */ /* 0x000fd800078e0002 */
        /* <DEDUP_REMOVED lines=11> */
.L_x_134:
[----:B------:R-:W-:Y:S05]  /*2d60*/  BSYNC.RECONVERGENT B0 ;  /* 0x0000000000007941 */ /* 0x000fea0003800200 */
.L_x_133:
[----:B------:R-:W-:Y:S01]  /*2d70*/  VIADD R11, R6, 0xfffffffb ;  /* 0xfffffffb060b7836 */ /* 0x000fe20000000000 */
[----:B------:R-:W-:Y:S01]  /*2d80*/  BSSY.RECONVERGENT B0, `(.L_x_135) ;  /* 0x000000f000007945 */ /* 0x000fe20003800200 */
[----:B------:R-:W-:Y:S01]  /*2d90*/  PRMT R13, R14, 0x7610, R13 ;  /* 0x000076100e0d7816 */ /* 0x000fe2000000000d */
[----:B0-----:R-:W-:Y:S02]  /*2da0*/  IMAD.MOV.U32 R8, RZ, RZ, R9 ;  /* 0x000000ffff087224 */ /* 0x001fe400078e0009 */
[----:B------:R-:W-:-:S13]  /*2db0*/  ISETP.NE.AND P0, PT, R4, R11, PT ;  /* 0x0000000b0400720c */ /* 0x000fda0003f05270 */
[----:B------:R-:W-:Y:S05]  /*2dc0*/  @P0 BRA `(.L_x_136) ;  /* 0x0000000000280947 */ /* 0x000fea0003800000 */
[C---:B------:R-:W-:Y:S02]  /*2dd0*/  VIADD R10, R22.reuse, 0x1 ;  /* 0x00000001160a7836 */ /* 0x040fe40000000000 */
[C-C-:B------:R-:W-:Y:S02]  /*2de0*/  IMAD R12, R22.reuse, 0x2, R3.reuse ;  /* 0x00000002160c7824 */ /* 0x140fe400078e0203 */
[----:B------:R-:W-:Y:S01]  /*2df0*/  IMAD R11, R22, 0x4, R3 ;  /* 0x00000004160b7824 */ /* 0x000fe200078e0203 */
[----:B------:R-:W-:Y:S02]  /*2e00*/  ISETP.NE.AND P0, PT, R10, 0x1ff, PT ;  /* 0x000001ff0a00780c */ /* 0x000fe40003f05270 */
[----:B------:R-:W-:Y:S01]  /*2e10*/  MOV R22, R10 ;  /* 0x0000000a00167202 */ /* 0x000fe20000000f00 */
[----:B------:R-:W0:Y:S04]  /*2e20*/  LDS.U16 R12, [R12+0x802] ;  /* 0x000802000c0c7984 */ /* 0x000e280000000400 */
[----:B------:R1:W2:Y:S06]  /*2e30*/  LDS R8, [R11+0xc04] ;  /* 0x000c04000b087984 */ /* 0x0002ac0000000800 */
[----:B------:R1:W3:Y:S01]  /*2e40*/  @P0 LDS R6, [R11+0xc08] ;  /* 0x000c08000b060984 */ /* 0x0002e20000000800 */
[----:B0-----:R-:W-:Y:S01]  /*2e50*/  PRMT R13, R12, 0x7610, R13 ;  /* 0x000076100c0d7816 */ /* 0x001fe2000000000d */
[----:B-123--:R-:W-:-:S07]  /*2e60*/  @!P0 VIADD R6, R6, 0x7 ;  /* 0x0000000706068836 */ /* 0x00efce0000000000 */
.L_x_136:
[----:B------:R-:W-:Y:S05]  /*2e70*/  BSYNC.RECONVERGENT B0 ;  /* 0x0000000000007941 */ /* 0x000fea0003800200 */
.L_x_135:
[----:B------:R-:W-:Y:S01]  /*2e80*/  VIADD R11, R6, 0xfffffffa ;  /* 0xfffffffa060b7836 */ /* 0x000fe20000000000 */
[----:B------:R-:W-:Y:S01]  /*2e90*/  BSSY.RECONVERGENT B0, `(.L_x_137) ;  /* 0x000000f000007945 */ /* 0x000fe20003800200 */
[----:B------:R-:W-:-:S03]  /*2ea0*/  PRMT R12, R13, 0x7610, R12 ;  /* 0x000076100d0c7816 */ /* 0x000fc6000000000c */
[----:B------:R-:W-:Y:S01]  /*2eb0*/  ISETP.NE.AND P0, PT, R4, R11, PT ;  /* 0x0000000b0400720c */ /* 0x000fe20003f05270 */
[----:B------:R-:W-:-:S12]  /*2ec0*/  IMAD.MOV.U32 R11, RZ, RZ, R8 ;  /* 0x000000ffff0b7224 */ /* 0x000fd800078e0008 */
[----:B------:R-:W-:Y:S05]  /*2ed0*/  @P0 BRA `(.L_x_138) ;  /* 0x0000000000280947 */ /* 0x000fea0003800000 */
[C---:B------:R-:W-:Y:S02]  /*2ee0*/  VIADD R10, R22.reuse, 0x1 ;  /* 0x00000001160a7836 */ /* 0x040fe40000000000 */
        /* <DEDUP_REMOVED lines=9> */
.L_x_138:
[----:B------:R-:W-:Y:S05]  /*2f80*/  BSYNC.RECONVERGENT B0 ;  /* 0x0000000000007941 */ /* 0x000fea0003800200 */
.L_x_137:
[----:B------:R-:W-:Y:S01]  /*2f90*/  VIADD R25, R6, 0xfffffff9 ;  /* 0xfffffff906197836 */ /* 0x000fe20000000000 */
[----:B------:R-:W-:Y:S01]  /*2fa0*/  PRMT R10, R12, 0x7610, R10 ;  /* 0x000076100c0a7816 */ /* 0x000fe2000000000a */
[----:B------:R-:W-:Y:S01]  /*2fb0*/  IMAD.MOV.U32 R6, RZ, RZ, R11 ;  /* 0x000000ffff067224 */ /* 0x000fe200078e000b */
[----:B------:R-:W-:Y:S01]  /*2fc0*/  LEA.HI R29, R0, R0, RZ, 0x1e ;  /* 0x00000000001d7211 */ /* 0x000fe200078ff0ff */
[C---:B------:R-:W-:Y:S01]  /*2fd0*/  IMAD.IADD R27, R4.reuse, 0x1, -R21 ;  /* 0x00000001041b7824 */ /* 0x040fe200078e0a15 */
[----:B------:R-:W-:Y:S01]  /*2fe0*/  ISETP.NE.AND P0, PT, R4, R25, PT ;  /* 0x000000190400720c */ /* 0x000fe20003f05270 */
[C---:B------:R-:W-:Y:S02]  /*2ff0*/  IMAD.IADD R17, R5.reuse, 0x1, R17 ;  /* 0x0000000105117824 */ /* 0x040fe400078e0211 */
[C---:B------:R-:W-:Y:S01]  /*3000*/  IMAD.IADD R21, R5.reuse, 0x1, R16 ;  /* 0x0000000105157824 */ /* 0x040fe200078e0210 */
[----:B------:R-:W-:Y:S01]  /*3010*/  PRMT R24, R24, 0x5410, R27 ;  /* 0x0000541018187816 */ /* 0x000fe2000000001b */
[----:B------:R-:W-:-:S02]  /*3020*/  IMAD.IADD R5, R5, 0x1, R7 ;  /* 0x0000000105057824 */ /* 0x000fc400078e0207 */
[----:B------:R-:W-:Y:S02]  /*3030*/  IMAD R0, R0, 0x7, R29 ;  /* 0x0000000700007824 */ /* 0x000fe400078e021d */
[----:B------:R-:W-:Y:S01]  /*3040*/  IMAD.IADD R16, R21, 0x1, -R20 ;  /* 0x0000000115107824 */ /* 0x000fe200078e0a14 */
[-C--:B------:R-:W-:Y:S01]  /*3050*/  LEA.HI R7, R5, R4.reuse, RZ, 0x1b ;  /* 0x0000000405077211 */ /* 0x080fe200078fd8ff */
[----:B------:R-:W-:Y:S01]  /*3060*/  VIADD R28, R4, 0x4 ;  /* 0x00000004041c7836 */ /* 0x000fe20000000000 */
[-C--:B------:R-:W-:Y:S01]  /*3070*/  LEA.HI R20, R21, R4.reuse, RZ, 0x1b ;  /* 0x0000000415147211 */ /* 0x080fe200078fd8ff */
[C-C-:B------:R-:W-:Y:S01]  /*3080*/  @!P0 IMAD R25, R22.reuse, 0x4, R3.reuse ;  /* 0x0000000416198824 */ /* 0x140fe200078e0203 */
[----:B------:R-:W-:Y:S01]  /*3090*/  IADD3 R21, PT, PT, R5, -R23, RZ ;  /* 0x8000001705157210 */ /* 0x000fe20007ffe0ff */
[--C-:B------:R-:W-:Y:S01]  /*30a0*/  @!P0 IMAD R22, R22, 0x2, R3.reuse ;  /* 0x0000000216168824 */ /* 0x100fe200078e0203 */
[-C--:B------:R-:W-:Y:S01]  /*30b0*/  LEA.HI R29, R28, R4.reuse, RZ, 0x1b ;  /* 0x000000041c1d7211 */ /* 0x080fe200078fd8ff */
[C---:B------:R-:W-:Y:S01]  /*30c0*/  VIADD R27, R4.reuse, 0x5 ;  /* 0x00000005041b7836 */ /* 0x040fe20000000000 */
[----:B------:R0:W1:Y:S01]  /*30d0*/  @!P0 LDS R6, [R25+0xc04] ;  /* 0x000c040019068984 */ /* 0x0000620000000800 */
[----:B------:R-:W-:Y:S01]  /*30e0*/  VIADD R26, R4, 0x6 ;  /* 0x00000006041a7836 */ /* 0x000fe20000000000 */
[----:B------:R-:W-:Y:S01]  /*30f0*/  PRMT R19, R19, 0x5410, R16 ;  /* 0x0000541013137816 */ /* 0x000fe20000000010 */
[--C-:B------:R-:W-:Y:S01]  /*3100*/  IMAD R5, R0, 0x4, R3.reuse ;  /* 0x0000000400057824 */ /* 0x100fe200078e0203 */
[----:B------:R2:W3:Y:S01]  /*3110*/  @!P0 LDS.U16 R10, [R22+0x802] ;  /* 0x00080200160a8984 */ /* 0x0004e20000000400 */
[----:B------:R-:W-:Y:S01]  /*3120*/  IMAD R0, R7, 0x4, R3 ;  /* 0x0000000407007824 */ /* 0x000fe200078e0203 */
[----:B------:R-:W-:Y:S01]  /*3130*/  PRMT R18, R18, 0x5410, R21 ;  /* 0x0000541012127816 */ /* 0x000fe20000000015 */
[--C-:B------:R-:W-:Y:S01]  /*3140*/  IMAD R23, R20, 0x4, R3.reuse ;  /* 0x0000000414177824 */ /* 0x100fe200078e0203 */
[-C--:B------:R-:W-:Y:S01]  /*3150*/  LEA.HI R20, R26, R4.reuse, RZ, 0x1b ;  /* 0x000000041a147211 */ /* 0x080fe200078fd8ff */
[----:B0-----:R-:W-:Y:S01]  /*3160*/  VIADD R25, R4, 0x7 ;  /* 0x0000000704197836 */ /* 0x001fe20000000000 */
[----:B------:R-:W-:Y:S01]  /*3170*/  STS [R5+0x1400], R24 ;  /* 0x0014001805007388 */ /* 0x000fe20000000800 */
[--C-:B------:R-:W-:Y:S01]  /*3180*/  IMAD R29, R29, 0x4, R3.reuse ;  /* 0x000000041d1d7824 */ /* 0x100fe200078e0203 */
[C---:B--2---:R-:W-:Y:S01]  /*3190*/  LEA.HI R22, R17.reuse, R4, RZ, 0x1b ;  /* 0x0000000411167211 */ /* 0x044fe200078fd8ff */
[----:B------:R-:W-:Y:S01]  /*31a0*/  IMAD R20, R20, 0x4, R3 ;  /* 0x0000000414147824 */ /* 0x000fe200078e0203 */
[----:B------:R-:W-:Y:S01]  /*31b0*/  STS [R23+0x1404], R19 ;  /* 0x0014041317007388 */ /* 0x000fe20000000800 */
[----:B------:R-:W-:-:S02]  /*31c0*/  IMAD.IADD R2, R17, 0x1, -R2 ;  /* 0x0000000111027824 */ /* 0x000fc400078e0a02 */
[--C-:B------:R-:W-:Y:S01]  /*31d0*/  IMAD R7, R22, 0x4, R3.reuse ;  /* 0x0000000416077824 */ /* 0x100fe200078e0203 */
[CC--:B------:R-:W-:Y:S01]  /*31e0*/  LEA.HI R22, R27.reuse, R4.reuse, RZ, 0x1b ;  /* 0x000000041b167211 */ /* 0x0c0fe200078fd8ff */
[----:B------:R-:W-:Y:S01]  /*31f0*/  IMAD.IADD R8, R27, 0x1, -R8 ;  /* 0x000000011b087824 */ /* 0x000fe200078e0a08 */
[----:B------:R-:W-:Y:S01]  /*3200*/  LEA.HI R4, R25, R4, RZ, 0x1b ;  /* 0x0000000419047211 */ /* 0x000fe200078fd8ff */
[----:B------:R-:W-:Y:S01]  /*3210*/  STS [R0+0x1408], R18 ;  /* 0x0014081200007388 */ /* 0x000fe20000000800 */
[----:B------:R-:W-:Y:S01]  /*3220*/  PRMT R15, R15, 0x5410, R2 ;  /* 0x000054100f0f7816 */ /* 0x000fe20000000002 */
[--C-:B------:R-:W-:Y:S01]  /*3230*/  IMAD R22, R22, 0x4, R3.reuse ;  /* 0x0000000416167824 */ /* 0x100fe200078e0203 */
[----:B------:R-:W-:Y:S01]  /*3240*/  PRMT R13, R13, 0x5410, R8 ;  /* 0x000054100d0d7816 */ /* 0x000fe20000000008 */
[----:B------:R-:W-:Y:S02]  /*3250*/  IMAD R4, R4, 0x4, R3 ;  /* 0x0000000404047824 */ /* 0x000fe400078e0203 */
[----:B------:R-:W-:Y:S01]  /*3260*/  IMAD.IADD R3, R28, 0x1, -R9 ;  /* 0x000000011c037824 */ /* 0x000fe200078e0a09 */
[----:B------:R-:W-:Y:S01]  /*3270*/  STS [R7+0x140c], R15 ;  /* 0x00140c0f07007388 */ /* 0x000fe20000000800 */
[----:B------:R-:W-:-:S03]  /*3280*/  IMAD.IADD R9, R26, 0x1, -R11 ;  /* 0x000000011a097824 */ /* 0x000fc600078e0a0b */
[----:B------:R-:W-:Y:S02]  /*3290*/  PRMT R14, R14, 0x5410, R3 ;  /* 0x000054100e0e7816 */ /* 0x000fe40000000003 */
[----:B------:R-:W-:-:S03]  /*32a0*/  PRMT R12, R12, 0x5410, R9 ;  /* 0x000054100c0c7816 */ /* 0x000fc60000000009 */
[----:B------:R-:W-:Y:S01]  /*32b0*/  STS [R29+0x1410], R14 ;  /* 0x0014100e1d007388 */ /* 0x000fe20000000800 */
[----:B-1----:R-:W-:-:S03]  /*32c0*/  IMAD.IADD R25, R25, 0x1, -R6 ;  /* 0x0000000119197824 */ /* 0x002fc600078e0a06 */
[----:B------:R-:W-:Y:S02]  /*32d0*/  STS [R22+0x1414], R13 ;  /* 0x0014140d16007388 */ /* 0x000fe40000000800 */
[----:B---3--:R-:W-:Y:S02]  /*32e0*/  PRMT R25, R10, 0x5410, R25 ;  /* 0x000054100a197816 */ /* 0x008fe40000000019 */
[----:B------:R-:W-:Y:S04]  /*32f0*/  STS [R20+0x1418], R12 ;  /* 0x0014180c14007388 */ /* 0x000fe80000000800 */
[----:B------:R-:W-:Y:S01]  /*3300*/  STS [R4+0x141c], R25 ;  /* 0x00141c1904007388 */ /* 0x000fe20000000800 */
[----:B------:R-:W-:Y:S08]  /*3310*/  BAR.SYNC.DEFER_BLOCKING 0x0 ;  /* 0x0000000000007b1d */ /* 0x000ff00000010000 */
[----:B------:R-:W-:Y:S06]  /*3320*/  BAR.SYNC.DEFER_BLOCKING 0x0 ;  /* 0x0000000000007b1d */ /* 0x000fec0000010000 */
[----:B------:R-:W-:Y:S05]  /*3330*/  EXIT ;  /* 0x000000000000794d */ /* 0x000fea0003800000 */
.L_x_77:
[----:B------:R-:W-:Y:S02]  /*3340*/  HFMA2 R12, -RZ, RZ, 0, 5.9604644775390625e-08 ;  /* 0x00000001ff0c7431 */ /* 0x000fe400000001ff */
[----:B------:R-:W-:Y:S01]  /*3350*/  IMAD.MOV.U32 R13, RZ, RZ, RZ ;  /* 0x000000ffff0d7224 */ /* 0x000fe200078e00ff */
[----:B------:R-:W-:Y:S01]  /*3360*/  ISETP.GT.AND P0, PT, R4, RZ, PT ;  /* 0x000000ff0400720c */ /* 0x000fe20003f04270 */
[----:B------:R-:W-:-:S12]  /*3370*/  IMAD.MOV.U32 R6, RZ, RZ, -0x1 ;  /* 0xffffffffff067424 */ /* 0x000fd800078e00ff */
[----:B--2---:R-:W-:Y:S05]  /*3380*/  WARPSYNC.COLLECTIVE R6, `(.L_x_139) ;  /* 0x0000000006087348 */ /* 0x004fea0003c00000 */
[----:B------:R0:W1:Y:S02]  /*3390*/  SHFL.UP P1, R14, R15, R12, R13 ;  /* 0x0400000c0f0e7389 */ /* 0x000064000002000d */
[----:B012---:R-:W-:Y:S05]  /*33a0*/  ENDCOLLECTIVE ;  /* 0x000000000000791b */ /* 0x007fea0003800000 */
.L_x_139:
[----:B------:R-:W-:Y:S01]  /*33b0*/  IMAD.MOV.U32 R12, RZ, RZ, 0x2 ;  /* 0x00000002ff0c7424 */ /* 0x000fe200078e00ff */
[----:B------:R-:W-:Y:S02]  /*33c0*/  SEL R14, R14, RZ, P0 ;  /* 0x000000ff0e0e7207 */ /* 0x000fe40000000000 */
[----:B------:R-:W-:-:S03]  /*33d0*/  ISETP.GE.AND P0, PT, R4, 0x2, PT ;  /* 0x000000020400780c */ /* 0x000fc60003f06270 */
[----:B------:R-:W-:-:S04]  /*33e0*/  IMAD.IADD R9, R15, 0x1, R14 ;  /* 0x000000010f097824 */ /* 0x000fc800078e020e */
[----:B------:R-:W-:-:S07]  /*33f0*/  IMAD.MOV.U32 R15, RZ, RZ, R9 ;  /* 0x000000ffff0f7224 */ /* 0x000fce00078e0009 */
[----:B------:R-:W-:Y:S05]  /*3400*/  WARPSYNC.COLLECTIVE R6, `(.L_x_140) ;  /* 0x0000000006087348 */ /* 0x000fea0003c00000 */
[----:B------:R0:W1:Y:S02]  /*3410*/  SHFL.UP P1, R14, R15, R12, R13 ;  /* 0x0400000c0f0e7389 */ /* 0x000064000002000d */
[----:B01----:R-:W-:Y:S05]  /*3420*/  ENDCOLLECTIVE ;  /* 0x000000000000791b */ /* 0x003fea0003800000 */
.L_x_140:
        /* <DEDUP_REMOVED lines=8> */
.L_x_141:
        /* <DEDUP_REMOVED lines=8> */
.L_x_142:
[----:B------:R-:W-:Y:S01]  /*3530*/  IMAD.MOV.U32 R12, RZ, RZ, 0x10 ;  /* 0x00000010ff0c7424 */ /* 0x000fe200078e00ff */
[----:B------:R-:W-:-:S05]  /*3540*/  SEL R9, R14, RZ, P0 ;  /* 0x000000ff0e097207 */ /* 0x000fca0000000000 */
[----:B------:R-:W-:-:S04]  /*3550*/  IMAD.IADD R9, R16, 0x1, R9 ;  /* 0x0000000110097824 */ /* 0x000fc800078e0209 */
[----:B------:R-:W-:-:S07]  /*3560*/  IMAD.MOV.U32 R15, RZ, RZ, R9 ;  /* 0x000000ffff0f7224 */ /* 0x000fce00078e0009 */
[----:B------:R-:W-:Y:S05]  /*3570*/  WARPSYNC.COLLECTIVE R6, `(.L_x_143) ;  /* 0x0000000006087348 */ /* 0x000fea0003c00000 */
[----:B------:R0:W1:Y:S02]  /*3580*/  SHFL.UP P1, R14, R15, R12, R13 ;  /* 0x0400000c0f0e7389 */ /* 0x000064000002000d */
[----:B01----:R-:W-:Y:S05]  /*3590*/  ENDCOLLECTIVE ;  /* 0x000000000000791b */ /* 0x003fea0003800000 */
.L_x_143:
[----:B------:R-:W-:Y:S05]  /*35a0*/  BRA `(.L_x_144) ;  /* 0xffffffcc00407947 */ /* 0x000fea000383ffff */
.L_x_83:
[----:B------:R-:W-:Y:S01]  /*35b0*/  BSSY B0, `(.L_x_145) ;  /* 0x0000006000007945 */ /* 0x000fe20003800000 */
[----:B------:R-:W-:Y:S01]  /*35c0*/  PLOP3.LUT P1, PT, P1, PT, PT, 0x8, 0x80 ;  /* 0x000000000080781c */ /* 0x000fe20000f2e170 */
[----:B------:R-:W-:-:S12]  /*35d0*/  IMAD.MOV.U32 R6, RZ, RZ, -0x1 ;  /* 0xffffffffff067424 */ /* 0x000fd800078e00ff */
[----:B------:R-:W-:Y:S05]  /*35e0*/  WARPSYNC.COLLECTIVE R6, `(.L_x_146) ;  /* 0x0000000006087348 */ /* 0x000fea0003c00000 */
[----:B------:R-:W-:Y:S01]  /*35f0*/  VOTE.ANY P1, P1 ;  /* 0x0000000000ff7806 */ /* 0x000fe20000820100 */
[----:B------:R-:W-:-:S12]  /*3600*/  ENDCOLLECTIVE ;  /* 0x000000000000791b */ /* 0x000fd80003800000 */
.L_x_146:
[----:B------:R-:W-:Y:S05]  /*3610*/  BSYNC B0 ;  /* 0x0000000000007941 */ /* 0x000fea0003800000 */
.L_x_145:
[----:B------:R-:W-:Y:S05]  /*3620*/  BRA `(.L_x_147) ;  /* 0xffffffd000087947 */ /* 0x000fea000383ffff */
.L_x_87:
[----:B------:R-:W-:Y:S01]  /*3630*/  BSSY B0, `(.L_x_148) ;  /* 0x0000006000007945 */ /* 0x000fe20003800000 */
[----:B------:R-:W-:Y:S01]  /*3640*/  PLOP3.LUT P1, PT, P1, PT, PT, 0x8, 0x80 ;  /* 0x000000000080781c */ /* 0x000fe20000f2e170 */
[----:B------:R-:W-:-:S12]  /*3650*/  IMAD.MOV.U32 R6, RZ, RZ, -0x1 ;  /* 0xffffffffff067424 */ /* 0x000fd800078e00ff */
[----:B------:R-:W-:Y:S05]  /*3660*/  WARPSYNC.COLLECTIVE R6, `(.L_x_149) ;  /* 0x0000000006087348 */ /* 0x000fea0003c00000 */
[----:B------:R-:W-:Y:S01]  /*3670*/  VOTE.ANY P1, P1 ;  /* 0x0000000000ff7806 */ /* 0x000fe20000820100 */
[----:B------:R-:W-:-:S12]  /*3680*/  ENDCOLLECTIVE ;  /* 0x000000000000791b */ /* 0x000fd80003800000 */
.L_x_149:
[----:B------:R-:W-:Y:S05]  /*3690*/  BSYNC B0 ;  /* 0x0000000000007941 */ /* 0x000fea0003800000 */
.L_x_148:
[----:B------:R-:W-:Y:S05]  /*36a0*/  BRA `(.L_x_150) ;  /* 0xffffffd000187947 */ /* 0x000fea000383ffff */
.L_x_89:
[----:B------:R-:W1:Y:S01]  /*36b0*/  S2R R9, SR_GEMASK ;  /* 0x0000000000097919 */ /* 0x000e620000003c00 */
[----:B------:R-:W-:Y:S01]  /*36c0*/  BSSY B0, `(.L_x_151) ;  /* 0x0000006000007945 */ /* 0x000fe20003800000 */
[----:B------:R-:W-:Y:S01]  /*36d0*/  PLOP3.LUT P1, PT, P1, PT, PT, 0x8, 0x80 ;  /* 0x000000000080781c */ /* 0x000fe20000f2e170 */
[----:B------:R-:W-:-:S12]  /*36e0*/  IMAD.MOV.U32 R6, RZ, RZ, -0x1 ;  /* 0xffffffffff067424 */ /* 0x000fd800078e00ff */
[----:B01----:R-:W-:Y:S05]  /*36f0*/  WARPSYNC.COLLECTIVE R6, `(.L_x_152) ;  /* 0x0000000006087348 */ /* 0x003fea0003c00000 */
[----:B------:R-:W-:Y:S01]  /*3700*/  VOTE.ANY R6, PT, P1 ;  /* 0x0000000000067806 */ /* 0x000fe200008e0100 */
[----:B01----:R-:W-:Y:S06]  /*3710*/  ENDCOLLECTIVE ;  /* 0x000000000000791b */ /* 0x003fec0003800000 */
.L_x_152:
[----:B------:R-:W-:Y:S05]  /*3720*/  BSYNC B0 ;  /* 0x0000000000007941 */ /* 0x000fea0003800000 */
.L_x_151:
[----:B------:R-:W-:Y:S01]  /*3730*/  LOP3.LUT R6, R6, 0x80000000, R9, 0xec, !PT ;  /* 0x8000000006067812 */ /* 0x000fe200078eec09 */
[----:B------:R-:W-:Y:S02]  /*3740*/  IMAD.MOV.U32 R17, RZ, RZ, R11 ;  /* 0x000000ffff117224 */ /* 0x000fe400078e000b */
[----:B------:R-:W-:Y:S01]  /*3750*/  IMAD.MOV.U32 R19, RZ, RZ, 0x1 ;  /* 0x00000001ff137424 */ /* 0x000fe200078e00ff */
[----:B------:R-:W-:Y:S01]  /*3760*/  IADD3 R13, PT, PT, R6, -0x1, RZ ;  /* 0xffffffff060d7810 */ /* 0x000fe20007ffe0ff */
[C---:B------:R-:W-:Y:S02]  /*3770*/  VIADD R15, R12.reuse, 0x2 ;  /* 0x000000020c0f7836 */ /* 0x040fe40000000000 */
[----:B------:R-:W-:Y:S01]  /*3780*/  VIADD R18, R12, 0x10 ;  /* 0x000000100c127836 */ /* 0x000fe20000000000 */
[----:B------:R-:W-:Y:S01]  /*3790*/  LOP3.LUT R13, R6, R13, RZ, 0xc, !PT ;  /* 0x0000000d060d7212 */ /* 0x000fe200078e0cff */
[----:B------:R-:W-:-:S03]  /*37a0*/  IMAD.MOV.U32 R6, RZ, RZ, -0x1 ;  /* 0xffffffffff067424 */ /* 0x000fc600078e00ff */
[----:B------:R0:W1:Y:S02]  /*37b0*/  POPC R26, R13 ;  /* 0x0000000d001a7309 */ /* 0x0000640000000000 */
[----:B0-----:R-:W-:-:S07]  /*37c0*/  VIADD R13, R12, 0x8 ;  /* 0x000000080c0d7836 */ /* 0x001fce0000000000 */
[----:B-1----:R-:W-:Y:S05]  /*37d0*/  WARPSYNC.COLLECTIVE R6, `(.L_x_153) ;  /* 0x0000000006087348 */ /* 0x002fea0003c00000 */
[----:B-1----:R0:W1:Y:S02]  /*37e0*/  SHFL.DOWN P2, R27, R17, R19, R26 ;  /* 0x08000013111b7389 */ /* 0x002064000004001a */
[----:B01----:R-:W-:Y:S05]  /*37f0*/  ENDCOLLECTIVE ;  /* 0x000000000000791b */ /* 0x003fea0003800000 */
.L_x_153:
[----:B------:R-:W-:Y:S01]  /*3800*/  ISETP.GE.AND P1, PT, R12, R26, PT ;  /* 0x0000001a0c00720c */ /* 0x000fe20003f26270 */
[----:B------:R-:W-:-:S03]  /*3810*/  IMAD.MOV.U32 R19, RZ, RZ, 0x2 ;  /* 0x00000002ff137424 */ /* 0x000fc600078e00ff */
[----:B------:R-:W-:Y:S02]  /*3820*/  SEL R14, R27, RZ, !P1 ;  /* 0x000000ff1b0e7207 */ /* 0x000fe40004800000 */
[----:B------:R-:W-:-:S03]  /*3830*/  ISETP.GT.AND P1, PT, R15, R26, PT ;  /* 0x0000001a0f00720c */ /* 0x000fc60003f24270 */
[----:B------:R-:W-:-:S04]  /*3840*/  IMAD.IADD R21, R14, 0x1, R11 ;  /* 0x000000010e157824 */ /* 0x000fc800078e020b */
[----:B------:R-:W-:-:S07]  /*3850*/  IMAD.MOV.U32 R17, RZ, RZ, R21 ;  /* 0x000000ffff117224 */ /* 0x000fce00078e0015 */
[----:B------:R-:W-:Y:S05]  /*3860*/  WARPSYNC.COLLECTIVE R6, `(.L_x_154) ;  /* 0x0000000006087348 */ /* 0x000fea0003c00000 */
[----:B------:R0:W1:Y:S02]  /*3870*/  SHFL.DOWN P2, R27, R17, R19, R26 ;  /* 0x08000013111b7389 */ /* 0x000064000004001a */
[----:B01----:R-:W-:Y:S05]  /*3880*/  ENDCOLLECTIVE ;  /* 0x000000000000791b */ /* 0x003fea0003800000 */
.L_x_154:
[----:B------:R-:W-:Y:S01]  /*3890*/  IMAD.MOV.U32 R19, RZ, RZ, 0x4 ;  /* 0x00000004ff137424 */ /* 0x000fe200078e00ff */
[----:B------:R-:W-:-:S05]  /*38a0*/  SEL R14, R27, RZ, !P1 ;  /* 0x000000ff1b0e7207 */ /* 0x000fca0004800000 */
[----:B------:R-:W-:Y:S02]  /*38b0*/  IMAD.IADD R23, R21, 0x1, R14 ;  /* 0x0000000115177824 */ /* 0x000fe400078e020e */
[----:B------:R-:W-:Y:S02]  /*38c0*/  VIADD R14, R12, 0x4 ;  /* 0x000000040c0e7836 */ /* 0x000fe40000000000 */
[----:B------:R-:W-:-:S03]  /*38d0*/  IMAD.MOV.U32 R17, RZ, RZ, R23 ;  /* 0x000000ffff117224 */ /* 0x000fc600078e0017 */
[----:B------:R-:W-:-:S13]  /*38e0*/  ISETP.GT.AND P1, PT, R14, R26, PT ;  /* 0x0000001a0e00720c */ /* 0x000fda0003f24270 */
[----:B------:R-:W-:Y:S05]  /*38f0*/  WARPSYNC.COLLECTIVE R6, `(.L_x_155) ;  /* 0x0000000006087348 */ /* 0x000fea0003c00000 */
[----:B------:R0:W1:Y:S02]  /*3900*/  SHFL.DOWN P2, R27, R17, R19, R26 ;  /* 0x08000013111b7389 */ /* 0x000064000004001a */
[----:B01----:R-:W-:Y:S05]  /*3910*/  ENDCOLLECTIVE ;  /* 0x000000000000791b */ /* 0x003fea0003800000 */
.L_x_155:
[----:B------:R-:W-:Y:S01]  /*3920*/  IMAD.MOV.U32 R19, RZ, RZ, 0x8 ;  /* 0x00000008ff137424 */ /* 0x000fe200078e00ff */
[----:B------:R-:W-:Y:S02]  /*3930*/  SEL R16, R27, RZ, !P1 ;  /* 0x000000ff1b107207 */ /* 0x000fe40004800000 */
[----:B------:R-:W-:-:S03]  /*3940*/  ISETP.NE.AND P1, PT, R10, 0x65, PT ;  /* 0x000000650a00780c */ /* 0x000fc60003f25270 */
[----:B------:R-:W-:-:S04]  /*3950*/  IMAD.IADD R25, R23, 0x1, R16 ;  /* 0x0000000117197824 */ /* 0x000fc800078e0210 */
[----:B------:R-:W-:-:S07]  /*3960*/  IMAD.MOV.U32 R17, RZ, RZ, R25 ;  /* 0x000000ffff117224 */ /* 0x000fce00078e0019 */
[----:B------:R-:W-:Y:S05]  /*3970*/  WARPSYNC.COLLECTIVE R6, `(.L_x_156) ;  /* 0x0000000006087348 */ /* 0x000fea0003c00000 */
[----:B------:R0:W1:Y:S02]  /*3980*/  SHFL.DOWN P2, R27, R17, R19, R26 ;  /* 0x08000013111b7389 */ /* 0x000064000004001a */
[----:B01----:R-:W-:Y:S05]  /*3990*/  ENDCOLLECTIVE ;  /* 0x000000000000791b */ /* 0x003fea0003800000 */
.L_x_156:
[----:B------:R-:W-:Y:S01]  /*39a0*/  HFMA2 R19, -RZ, RZ, 0, 9.5367431640625e-07 ;  /* 0x00000010ff137431 */ /* 0x000fe200000001ff */
[----:B------:R-:W-:-:S04]  /*39b0*/  ISETP.GT.AND P2, PT, R13, R26, PT ;  /* 0x0000001a0d00720c */ /* 0x000fc80003f44270 */
[----:B------:R-:W-:-:S05]  /*39c0*/  SEL R10, R27, RZ, !P2 ;  /* 0x000000ff1b0a7207 */ /* 0x000fca0005000000 */
[----:B------:R-:W-:-:S04]  /*39d0*/  IMAD.IADD R11, R25, 0x1, R10 ;  /* 0x00000001190b7824 */ /* 0x000fc800078e020a */
[----:B------:R-:W-:-:S07]  /*39e0*/  IMAD.MOV.U32 R17, RZ, RZ, R11 ;  /* 0x000000ffff117224 */ /* 0x000fce00078e000b */
[----:B------:R-:W-:Y:S05]  /*39f0*/  WARPSYNC.COLLECTIVE R6, `(.L_x_157) ;  /* 0x0000000006087348 */ /* 0x000fea0003c00000 */
[----:B------:R0:W1:Y:S02]  /*3a00*/  SHFL.DOWN P2, R27, R17, R19, R26 ;  /* 0x08000013111b7389 */ /* 0x000064000004001a */
[----:B01----:R-:W-:Y:S05]  /*3a10*/  ENDCOLLECTIVE ;  /* 0x000000000000791b */ /* 0x003fea0003800000 */
.L_x_157:
[----:B------:R-:W-:Y:S05]  /*3a20*/  WARPSYNC.COLLECTIVE R6, `(.L_x_158) ;  /* 0x0000000006087348 */ /* 0x000fea0003c00000 */
[----:B------:R-:W-:Y:S01]  /*3a30*/  VOTE.ALL P1, P1 ;  /* 0x0000000000ff7806 */ /* 0x000fe20000820000 */
[----:B------:R-:W-:-:S12]  /*3a40*/  ENDCOLLECTIVE ;  /* 0x000000000000791b */ /* 0x000fd80003800000 */
.L_x_158:
[----:B------:R-:W-:-:S04]  /*3a50*/  ISETP.GT.AND P2, PT, R18, R26, PT ;  /* 0x0000001a1200720c */ /* 0x000fc80003f44270 */
[----:B------:R-:W-:-:S05]  /*3a60*/  SEL R10, R27, RZ, !P2 ;  /* 0x000000ff1b0a7207 */ /* 0x000fca0005000000 */
[----:B------:R-:W-:Y:S02]  /*3a70*/  IMAD.IADD R21, R11, 0x1, R10 ;  /* 0x000000010b157824 */ /* 0x000fe400078e020a */
[----:B------:R-:W0:Y:S02]  /*3a80*/  LDC.64 R10, c[0x0][0x3d0] ;  /* 0x0000f400ff0a7b82 */ /* 0x000e240000000a00 */
[----:B0-----:R-:W-:-:S05]  /*3a90*/  IADD3 R16, P2, PT, R10, 0x100, RZ ;  /* 0x000001000a107810 */ /* 0x001fca0007f5e0ff */
[----:B------:R-:W-:Y:S01]  /*3aa0*/  IMAD.X R22, RZ, RZ, R11, P2 ;  /* 0x000000ffff167224 */ /* 0x000fe200010e060b */
[----:B------:R-:W-:Y:S07]  /*3ab0*/  BRA `(.L_x_159) ;  /* 0xffffffcc00b47947 */ /* 0x000fee000383ffff */
.L_x_91:
[----:B------:R-:W-:Y:S01]  /*3ac0*/  BSSY B0, `(.L_x_160) ;  /* 0x0000006000007945 */ /* 0x000fe20003800000 */
[----:B------:R-:W-:Y:S01]  /*3ad0*/  PLOP3.LUT P1, PT, P1, PT, PT, 0x8, 0x80 ;  /* 0x000000000080781c */ /* 0x000fe20000f2e170 */
[----:B------:R-:W-:-:S12]  /*3ae0*/  IMAD.MOV.U32 R6, RZ, RZ, -0x1 ;  /* 0xffffffffff067424 */ /* 0x000fd800078e00ff */
[----:B------:R-:W-:Y:S05]  /*3af0*/  WARPSYNC.COLLECTIVE R6, `(.L_x_161) ;  /* 0x0000000006087348 */ /* 0x000fea0003c00000 */
[----:B------:R-:W-:Y:S01]  /*3b00*/  VOTE.ANY P1, P1 ;  /* 0x0000000000ff7806 */ /* 0x000fe20000820100 */
[----:B------:R-:W-:-:S12]  /*3b10*/  ENDCOLLECTIVE ;  /* 0x000000000000791b */ /* 0x000fd80003800000 */
.L_x_161:
[----:B------:R-:W-:Y:S05]  /*3b20*/  BSYNC B0 ;  /* 0x0000000000007941 */ /* 0x000fea0003800000 */
.L_x_160:
[----:B------:R-:W-:Y:S05]  /*3b30*/  BRA `(.L_x_162) ;  /* 0xffffffcc00c07947 */ /* 0x000fea000383ffff */
.L_x_95:
[----:B------:R-:W-:Y:S01]  /*3b40*/  BSSY B0, `(.L_x_163) ;  /* 0x0000006000007945 */ /* 0x000fe20003800000 */
[----:B------:R-:W-:Y:S01]  /*3b50*/  PLOP3.LUT P1, PT, P1, PT, PT, 0x8, 0x80 ;  /* 0x000000000080781c */ /* 0x000fe20000f2e170 */
[----:B------:R-:W-:-:S12]  /*3b60*/  IMAD.MOV.U32 R6, RZ, RZ, -0x1 ;  /* 0xffffffffff067424 */ /* 0x000fd800078e00ff */
[----:B------:R-:W-:Y:S05]  /*3b70*/  WARPSYNC.COLLECTIVE R6, `(.L_x_164) ;  /* 0x0000000006087348 */ /* 0x000fea0003c00000 */
[----:B------:R-:W-:Y:S01]  /*3b80*/  VOTE.ANY P1, P1 ;  /* 0x0000000000ff7806 */ /* 0x000fe20000820100 */
[----:B------:R-:W-:-:S12]  /*3b90*/  ENDCOLLECTIVE ;  /* 0x000000000000791b */ /* 0x000fd80003800000 */
.L_x_164:
[----:B------:R-:W-:Y:S05]  /*3ba0*/  BSYNC B0 ;  /* 0x0000000000007941 */ /* 0x000fea0003800000 */
.L_x_163:
[----:B------:R-:W-:Y:S05]  /*3bb0*/  BRA `(.L_x_165) ;  /* 0xffffffcc00d47947 */ /* 0x000fea000383ffff */
.L_x_97:
[----:B------:R-:W-:Y:S01]  /*3bc0*/  BSSY B0, `(.L_x_166) ;  /* 0x0000006000007945 */ /* 0x000fe20003800000 */
[----:B------:R-:W-:Y:S01]  /*3bd0*/  PLOP3.LUT P1, PT, P1, PT, PT, 0x8, 0x80 ;  /* 0x000000000080781c */ /* 0x000fe20000f2e170 */
[----:B------:R-:W-:-:S12]  /*3be0*/  IMAD.MOV.U32 R6, RZ, RZ, -0x1 ;  /* 0xffffffffff067424 */ /* 0x000fd800078e00ff */
[----:B------:R-:W-:Y:S05]  /*3bf0*/  WARPSYNC.COLLECTIVE R6, `(.L_x_167) ;  /* 0x0000000006087348 */ /* 0x000fea0003c00000 */
[----:B------:R-:W-:Y:S01]  /*3c00*/  VOTE.ANY R6, PT, P1 ;  /* 0x0000000000067806 */ /* 0x000fe200008e0100 */
[----:B------:R-:W-:Y:S06]  /*3c10*/  ENDCOLLECTIVE ;  /* 0x000000000000791b */ /* 0x000fec0003800000 */
.L_x_167:
[----:B------:R-:W-:Y:S05]  /*3c20*/  BSYNC B0 ;  /* 0x0000000000007941 */ /* 0x000fea0003800000 */
.L_x_166:
[----:B------:R-:W-:Y:S01]  /*3c30*/  LOP3.LUT R6, R6, 0x80000000, R9, 0xec, !PT ;  /* 0x8000000006067812 */ /* 0x000fe200078eec09 */
[----:B------:R-:W-:Y:S02]  /*3c40*/  IMAD.MOV.U32 R19, RZ, RZ, 0x1 ;  /* 0x00000001ff137424 */ /* 0x000fe400078e00ff */
[----:B------:R-:W-:Y:S02]  /*3c50*/  VIADD R20, R20, 0xffffffe0 ;  /* 0xffffffe014147836 */ /* 0x000fe40000000000 */
[----:B------:R-:W-:-:S05]  /*3c60*/  VIADD R17, R6, 0xffffffff ;  /* 0xffffffff06117836 */ /* 0x000fca0000000000 */
[----:B------:R-:W-:Y:S01]  /*3c70*/  LOP3.LUT R25, R6, R17, RZ, 0xc, !PT ;  /* 0x0000001106197212 */ /* 0x000fe200078e0cff */
[----:B------:R-:W-:Y:S02]  /*3c80*/  IMAD.MOV.U32 R17, RZ, RZ, R11 ;  /* 0x000000ffff117224 */ /* 0x000fe400078e000b */
[----:B------:R-:W-:Y:S01]  /*3c90*/  IMAD.MOV.U32 R6, RZ, RZ, -0x1 ;  /* 0xffffffffff067424 */ /* 0x000fe200078e00ff */
[----:B------:R0:W1:Y:S06]  /*3ca0*/  POPC R26, R25 ;  /* 0x00000019001a7309 */ /* 0x00006c0000000000 */
[----:B01----:R-:W-:Y:S05]  /*3cb0*/  WARPSYNC.COLLECTIVE R6, `(.L_x_168) ;  /* 0x0000000006087348 */ /* 0x003fea0003c00000 */
[----:B-1----:R1:W2:Y:S02]  /*3cc0*/  SHFL.DOWN P2, R27, R17, R19, R26 ;  /* 0x08000013111b7389 */ /* 0x0022a4000004001a */
[----:B012---:R-:W-:Y:S05]  /*3cd0*/  ENDCOLLECTIVE ;  /* 0x000000000000791b */ /* 0x007fea0003800000 */
.L_x_168:
        /* <DEDUP_REMOVED lines=9> */
.L_x_169:
[----:B------:R-:W-:Y:S01]  /*3d70*/  IMAD.MOV.U32 R19, RZ, RZ, 0x4 ;  /* 0x00000004ff137424 */ /* 0x000fe200078e00ff */
[----:B------:R-:W-:Y:S02]  /*3d80*/  SEL R25, R27, RZ, !P1 ;  /* 0x000000ff1b197207 */ /* 0x000fe40004800000 */
[----:B------:R-:W-:-:S03]  /*3d90*/  ISETP.GT.AND P1, PT, R14, R26, PT ;  /* 0x0000001a0e00720c */ /* 0x000fc60003f24270 */
[----:B------:R-:W-:-:S04]  /*3da0*/  IMAD.IADD R25, R23, 0x1, R25 ;  /* 0x0000000117197824 */ /* 0x000fc800078e0219 */
[----:B------:R-:W-:-:S07]  /*3db0*/  IMAD.MOV.U32 R17, RZ, RZ, R25 ;  /* 0x000000ffff117224 */ /* 0x000fce00078e0019 */
[----:B------:R-:W-:Y:S05]  /*3dc0*/  WARPSYNC.COLLECTIVE R6, `(.L_x_170) ;  /* 0x0000000006087348 */ /* 0x000fea0003c00000 */
[----:B------:R0:W1:Y:S02]  /*3dd0*/  SHFL.DOWN P2, R27, R17, R19, R26 ;  /* 0x08000013111b7389 */ /* 0x000064000004001a */
[----:B01----:R-:W-:Y:S05]  /*3de0*/  ENDCOLLECTIVE ;  /* 0x000000000000791b */ /* 0x003fea0003800000 */
.L_x_170:
[----:B------:R-:W-:Y:S01]  /*3df0*/  IMAD.MOV.U32 R19, RZ, RZ, 0x8 ;  /* 0x00000008ff137424 */ /* 0x000fe200078e00ff */
[----:B------:R-:W-:Y:S02]  /*3e00*/  SEL R11, R27, RZ, !P1 ;  /* 0x000000ff1b0b7207 */ /* 0x000fe40004800000 */
[----:B------:R-:W-:Y:S02]  /*3e10*/  ISETP.GT.AND P1, PT, R13, R26, PT ;  /* 0x0000001a0d00720c */ /* 0x000fe40003f24270 */
[----:B------:R-:W-:-:S05]  /*3e20*/  IADD3 R11, PT, PT, R25, R11, RZ ;  /* 0x0000000b190b7210 */ /* 0x000fca0007ffe0ff */
[----:B------:R-:W-:-:S07]  /*3e30*/  IMAD.MOV.U32 R17, RZ, RZ, R11 ;  /* 0x000000ffff117224 */ /* 0x000fce00078e000b */
[----:B------:R-:W-:Y:S05]  /*3e40*/  WARPSYNC.COLLECTIVE R6, `(.L_x_171) ;  /* 0x0000000006087348 */ /* 0x000fea0003c00000 */
[----:B------:R0:W1:Y:S02]  /*3e50*/  SHFL.DOWN P2, R27, R17, R19, R26 ;  /* 0x08000013111b7389 */ /* 0x000064000004001a */
[----:B01----:R-:W-:Y:S05]  /*3e60*/  ENDCOLLECTIVE ;  /* 0x000000000000791b */ /* 0x003fea0003800000 */
.L_x_171:
        /* <DEDUP_REMOVED lines=8> */
.L_x_172:
[----:B------:R-:W-:Y:S02]  /*3ef0*/  SEL R27, R27, RZ, !P1 ;  /* 0x000000ff1b1b7207 */ /* 0x000fe40004800000 */
[----:B------:R-:W-:Y:S02]  /*3f00*/  ISETP.NE.AND P1, PT, R10, 0x65, PT ;  /* 0x000000650a00780c */ /* 0x000fe40003f25270 */
[----:B------:R-:W-:-:S11]  /*3f10*/  IADD3 R21, PT, PT, R23, R27, R21 ;  /* 0x0000001b17157210 */ /* 0x000fd60007ffe015 */
[----:B------:R-:W-:Y:S05]  /*3f20*/  WARPSYNC.COLLECTIVE R6, `(.L_x_173) ;  /* 0x0000000006087348 */ /* 0x000fea0003c00000 */
[----:B------:R-:W-:Y:S01]  /*3f30*/  VOTE.ALL P1, P1 ;  /* 0x0000000000ff7806 */ /* 0x000fe20000820000 */
[----:B------:R-:W-:-:S12]  /*3f40*/  ENDCOLLECTIVE ;  /* 0x000000000000791b */ /* 0x000fd80003800000 */
.L_x_173:
[----:B------:R-:W-:Y:S05]  /*3f50*/  BRA `(.L_x_174) ;  /* 0xffffffcc006c7947 */ /* 0x000fea000383ffff */
.L_x_102:
[----:B------:R-:W-:Y:S02]  /*3f60*/  IMAD.MOV.U32 R15, RZ, RZ, R11 ;  /* 0x000000ffff0f7224 */ /* 0x000fe400078e000b */
[----:B------:R-:W-:Y:S02]  /*3f70*/  IMAD.MOV.U32 R12, RZ, RZ, 0x1 ;  /* 0x00000001ff0c7424 */ /* 0x000fe400078e00ff */
[----:B------:R-:W-:Y:S02]  /*3f80*/  IMAD.MOV.U32 R13, RZ, RZ, RZ ;  /* 0x000000ffff0d7224 */ /* 0x000fe400078e00ff */
[----:B------:R-:W-:-:S07]  /*3f90*/  IMAD.MOV.U32 R6, RZ, RZ, -0x1 ;  /* 0xffffffffff067424 */ /* 0x000fce00078e00ff */
[----:B--2---:R-:W-:Y:S05]  /*3fa0*/  WARPSYNC.COLLECTIVE R6, `(.L_x_175) ;  /* 0x0000000006087348 */ /* 0x004fea0003c00000 */
[----:B------:R0:W1:Y:S02]  /*3fb0*/  SHFL.UP P1, R14, R15, R12, R13 ;  /* 0x0400000c0f0e7389 */ /* 0x000064000002000d */
[----:B012---:R-:W-:Y:S05]  /*3fc0*/  ENDCOLLECTIVE ;  /* 0x000000000000791b */ /* 0x007fea0003800000 */
.L_x_175:
[----:B------:R-:W-:Y:S02]  /*3fd0*/  IMAD.MOV.U32 R12, RZ, RZ, 0x2 ;  /* 0x00000002ff0c7424 */ /* 0x000fe400078e00ff */
[----:B------:R-:W-:-:S04]  /*3fe0*/  IMAD.MOV.U32 R16, RZ, RZ, R14 ;  /* 0x000000ffff107224 */ /* 0x000fc800078e000e */
[----:B------:R-:W-:-:S04]  /*3ff0*/  @P1 IMAD.IADD R16, R11, 0x1, R16 ;  /* 0x000000010b101824 */ /* 0x000fc800078e0210 */
[----:B------:R-:W-:-:S07]  /*4000*/  IMAD.MOV.U32 R15, RZ, RZ, R16 ;  /* 0x000000ffff0f7224 */ /* 0x000fce00078e0010 */
[----:B------:R-:W-:Y:S05]  /*4010*/  WARPSYNC.COLLECTIVE R6, `(.L_x_176) ;  /* 0x0000000006087348 */ /* 0x000fea0003c00000 */
[----:B------:R0:W1:Y:S02]  /*4020*/  SHFL.UP P1, R14, R15, R12, R13 ;  /* 0x0400000c0f0e7389 */ /* 0x000064000002000d */
[----:B01----:R-:W-:Y:S05]  /*4030*/  ENDCOLLECTIVE ;  /* 0x000000000000791b */ /* 0x003fea0003800000 */
.L_x_176:
[----:B------:R-:W-:Y:S02]  /*4040*/  IMAD.MOV.U32 R12, RZ, RZ, 0x4 ;  /* 0x00000004ff0c7424 */ /* 0x000fe400078e00ff */
[----:B------:R-:W-:-:S04]  /*4050*/  IMAD.MOV.U32 R17, RZ, RZ, R14 ;  /* 0x000000ffff117224 */ /* 0x000fc800078e000e */
[----:B------:R-:W-:-:S05]  /*4060*/  @P1 IMAD.IADD R17, R16, 0x1, R17 ;  /* 0x0000000110111824 */ /* 0x000fca00078e0211 */
[----:B------:R-:W-:-:S07]  /*4070*/  MOV R15, R17 ;  /* 0x00000011000f7202 */ /* 0x000fce0000000f00 */
[----:B------:R-:W-:Y:S05]  /*4080*/  WARPSYNC.COLLECTIVE R6, `(.L_x_177) ;  /* 0x0000000006087348 */ /* 0x000fea0003c00000 */
[----:B------:R0:W1:Y:S02]  /*4090*/  SHFL.UP P1, R14, R15, R12, R13 ;  /* 0x0400000c0f0e7389 */ /* 0x000064000002000d */
[----:B01----:R-:W-:Y:S05]  /*40a0*/  ENDCOLLECTIVE ;  /* 0x000000000000791b */ /* 0x003fea0003800000 */
.L_x_177:
[----:B------:R-:W-:Y:S02]  /*40b0*/  IMAD.MOV.U32 R12, RZ, RZ, 0x8 ;  /* 0x00000008ff0c7424 */ /* 0x000fe400078e00ff */
[----:B------:R-:W-:-:S04]  /*40c0*/  IMAD.MOV.U32 R18, RZ, RZ, R14 ;  /* 0x000000ffff127224 */ /* 0x000fc800078e000e */
[----:B------:R-:W-:-:S04]  /*40d0*/  @P1 IMAD.IADD R18, R17, 0x1, R18 ;  /* 0x0000000111121824 */ /* 0x000fc800078e0212 */
[----:B------:R-:W-:-:S07]  /*40e0*/  IMAD.MOV.U32 R15, RZ, RZ, R18 ;  /* 0x000000ffff0f7224 */ /* 0x000fce00078e0012 */
[----:B------:R-:W-:Y:S05]  /*40f0*/  WARPSYNC.COLLECTIVE R6, `(.L_x_178) ;  /* 0x0000000006087348 */ /* 0x000fea0003c00000 */
[----:B------:R0:W1:Y:S02]  /*4100*/  SHFL.UP P1, R14, R15, R12, R13 ;  /* 0x0400000c0f0e7389 */ /* 0x000064000002000d */
[----:B01----:R-:W-:Y:S05]  /*4110*/  ENDCOLLECTIVE ;  /* 0x000000000000791b */ /* 0x003fea0003800000 */
.L_x_178:
[----:B------:R-:W-:Y:S02]  /*4120*/  IMAD.MOV.U32 R12, RZ, RZ, 0x10 ;  /* 0x00000010ff0c7424 */ /* 0x000fe400078e00ff */
[----:B------:R-:W-:-:S04]  /*4130*/  IMAD.MOV.U32 R19, RZ, RZ, R14 ;  /* 0x000000ffff137224 */ /* 0x000fc800078e000e */
[----:B------:R-:W-:-:S04]  /*4140*/  @P1 IMAD.IADD R19, R18, 0x1, R19 ;  /* 0x0000000112131824 */ /* 0x000fc800078e0213 */
[----:B------:R-:W-:-:S07]  /*4150*/  IMAD.MOV.U32 R15, RZ, RZ, R19 ;  /* 0x000000ffff0f7224 */ /* 0x000fce00078e0013 */
[----:B------:R-:W-:Y:S05]  /*4160*/  WARPSYNC.COLLECTIVE R6, `(.L_x_179) ;  /* 0x0000000006087348 */ /* 0x000fea0003c00000 */
[----:B------:R0:W1:Y:S02]  /*4170*/  SHFL.UP P1, R14, R15, R12, R13 ;  /* 0x0400000c0f0e7389 */ /* 0x000064000002000d */
[----:B01----:R-:W-:Y:S05]  /*4180*/  ENDCOLLECTIVE ;  /* 0x000000000000791b */ /* 0x003fea0003800000 */
.L_x_179:
[----:B------:R-:W-:Y:S05]  /*4190*/  BRA `(.L_x_180) ;  /* 0xffffffcc00847947 */ /* 0x000fea000383ffff */
.L_x_105:
[----:B------:R-:W-:Y:S02]  /*41a0*/  IMAD.MOV.U32 R15, RZ, RZ, R9 ;  /* 0x000000ffff0f7224 */ /* 0x000fe400078e0009 */
[----:B------:R-:W-:Y:S02]  /*41b0*/  IMAD.MOV.U32 R12, RZ, RZ, 0x1 ;  /* 0x00000001ff0c7424 */ /* 0x000fe400078e00ff */
[----:B------:R-:W-:Y:S02]  /*41c0*/  IMAD.MOV.U32 R13, RZ, RZ, RZ ;  /* 0x000000ffff0d7224 */ /* 0x000fe400078e00ff */
[----:B------:R-:W-:-:S07]  /*41d0*/  IMAD.MOV.U32 R6, RZ, RZ, -0x1 ;  /* 0xffffffffff067424 */ /* 0x000fce00078e00ff */
[----:B--2---:R-:W-:Y:S05]  /*41e0*/  WARPSYNC.COLLECTIVE R6, `(.L_x_181) ;  /* 0x0000000006087348 */ /* 0x004fea0003c00000 */
[----:B------:R0:W1:Y:S02]  /*41f0*/  SHFL.UP P1, R14, R15, R12, R13 ;  /* 0x0400000c0f0e7389 */ /* 0x000064000002000d */
[----:B012---:R-:W-:Y:S05]  /*4200*/  ENDCOLLECTIVE ;  /* 0x000000000000791b */ /* 0x007fea0003800000 */
.L_x_181:
[----:B------:R-:W-:Y:S02]  /*4210*/  HFMA2 R12, -RZ, RZ, 0, 1.1920928955078125e-07 ;  /* 0x00000002ff0c7431 */ /* 0x000fe400000001ff */
[----:B------:R-:W-:-:S04]  /*4220*/  IMAD.MOV.U32 R10, RZ, RZ, R14 ;  /* 0x000000ffff0a7224 */ /* 0x000fc800078e000e */
[----:B------:R-:W-:-:S04]  /*4230*/  @P1 IMAD.IADD R10, R9, 0x1, R10 ;  /* 0x00000001090a1824 */ /* 0x000fc800078e020a */
[----:B------:R-:W-:-:S07]  /*4240*/  IMAD.MOV.U32 R15, RZ, RZ, R10 ;  /* 0x000000ffff0f7224 */ /* 0x000fce00078e000a */
[----:B------:R-:W-:Y:S05]  /*4250*/  WARPSYNC.COLLECTIVE R6, `(.L_x_182) ;  /* 0x0000000006087348 */ /* 0x000fea0003c00000 */
[----:B------:R0:W1:Y:S02]  /*4260*/  SHFL.UP P1, R14, R15, R12, R13 ;  /* 0x0400000c0f0e7389 */ /* 0x000064000002000d */
[----:B01----:R-:W-:Y:S05]  /*4270*/  ENDCOLLECTIVE ;  /* 0x000000000000791b */ /* 0x003fea0003800000 */
.L_x_182:
[----:B------:R-:W-:Y:S02]  /*4280*/  IMAD.MOV.U32 R12, RZ, RZ, 0x4 ;  /* 0x00000004ff0c7424 */ /* 0x000fe400078e00ff */
[----:B------:R-:W-:-:S04]  /*4290*/  IMAD.MOV.U32 R7, RZ, RZ, R14 ;  /* 0x000000ffff077224 */ /* 0x000fc800078e000e */
[----:B------:R-:W-:-:S04]  /*42a0*/  @P1 IMAD.IADD R7, R10, 0x1, R7 ;  /* 0x000000010a071824 */ /* 0x000fc800078e0207 */
[----:B------:R-:W-:-:S07]  /*42b0*/  IMAD.MOV.U32 R15, RZ, RZ, R7 ;  /* 0x000000ffff0f7224 */ /* 0x000fce00078e0007 */
[----:B------:R-:W-:Y:S05]  /*42c0*/  WARPSYNC.COLLECTIVE R6, `(.L_x_183) ;  /* 0x0000000006087348 */ /* 0x000fea0003c00000 */
[----:B------:R0:W1:Y:S02]  /*42d0*/  SHFL.UP P1, R14, R15, R12, R13 ;  /* 0x0400000c0f0e7389 */ /* 0x000064000002000d */
[----:B01----:R-:W-:Y:S05]  /*42e0*/  ENDCOLLECTIVE ;  /* 0x000000000000791b */ /* 0x003fea0003800000 */
.L_x_183:
[----:B------:R-:W-:Y:S02]  /*42f0*/  IMAD.MOV.U32 R12, RZ, RZ, 0x8 ;  /* 0x00000008ff0c7424 */ /* 0x000fe400078e00ff */
[----:B------:R-:W-:-:S04]  /*4300*/  IMAD.MOV.U32 R16, RZ, RZ, R14 ;  /* 0x000000ffff107224 */ /* 0x000fc800078e000e */
[----:B------:R-:W-:Y:S02]  /*4310*/  @P1 IMAD.IADD R16, R7, 0x1, R16 ;  /* 0x0000000107101824 */ /* 0x000fe400078e0210 */
[----:B------:R-:W-:Y:S02]  /*4320*/  IMAD.MOV.U32 R7, RZ, RZ, 0x1f ;  /* 0x0000001fff077424 */ /* 0x000fe400078e00ff */
[----:B------:R-:W-:-:S07]  /*4330*/  IMAD.MOV.U32 R15, RZ, RZ, R16 ;  /* 0x000000ffff0f7224 */ /* 0x000fce00078e0010 */
[----:B------:R-:W-:Y:S05]  /*4340*/  WARPSYNC.COLLECTIVE R6, `(.L_x_184) ;  /* 0x0000000006087348 */ /* 0x000fea0003c00000 */
[----:B------:R0:W1:Y:S02]  /*4350*/  SHFL.UP P1, R14, R15, R12, R13 ;  /* 0x0400000c0f0e7389 */ /* 0x000064000002000d */
[----:B01----:R-:W-:Y:S05]  /*4360*/  ENDCOLLECTIVE ;  /* 0x000000000000791b */ /* 0x003fea0003800000 */
.L_x_184:
[----:B------:R-:W-:Y:S02]  /*4370*/  IMAD.MOV.U32 R12, RZ, RZ, 0x10 ;  /* 0x00000010ff0c7424 */ /* 0x000fe400078e00ff */
[----:B------:R-:W-:-:S04]  /*4380*/  IMAD.MOV.U32 R17, RZ, RZ, R14 ;  /* 0x000000ffff117224 */ /* 0x000fc800078e000e */
[----:B------:R-:W-:-:S04]  /*4390*/  @P1 IMAD.IADD R17, R16, 0x1, R17 ;  /* 0x0000000110111824 */ /* 0x000fc800078e0211 */
[----:B------:R-:W-:-:S07]  /*43a0*/  IMAD.MOV.U32 R15, RZ, RZ, R17 ;  /* 0x000000ffff0f7224 */ /* 0x000fce00078e0011 */
[----:B------:R-:W-:Y:S05]  /*43b0*/  WARPSYNC.COLLECTIVE R6, `(.L_x_185) ;  /* 0x0000000006087348 */ /* 0x000fea0003c00000 */
[----:B------:R0:W1:Y:S02]  /*43c0*/  SHFL.UP P1, R14, R15, R12, R13 ;  /* 0x0400000c0f0e7389 */ /* 0x000064000002000d */
[----:B01----:R-:W-:Y:S05]  /*43d0*/  ENDCOLLECTIVE ;  /* 0x000000000000791b */ /* 0x003fea0003800000 */
.L_x_185:
[----:B------:R-:W-:-:S04]  /*43e0*/  IMAD.MOV.U32 R18, RZ, RZ, R14 ;  /* 0x000000ffff127224 */ /* 0x000fc800078e000e */
[----:B------:R-:W-:Y:S02]  /*43f0*/  @P1 IMAD.IADD R18, R17, 0x1, R18 ;  /* 0x0000000111121824 */ /* 0x000fe400078e0212 */
[----:B------:R-:W-:-:S07]  /*4400*/  IMAD.MOV.U32 R17, RZ, RZ, 0x1f ;  /* 0x0000001fff117424 */ /* 0x000fce00078e00ff */
[----:B------:R-:W-:Y:S05]  /*4410*/  WARPSYNC.COLLECTIVE R6, `(.L_x_186) ;  /* 0x0000000006087348 */ /* 0x000fea0003c00000 */
[----:B------:R0:W1:Y:S02]  /*4420*/  SHFL.IDX P1, R11, R18, R7, R17 ;  /* 0x00000007120b7389 */ /* 0x0000640000020011 */
[----:B01----:R-:W-:Y:S05]  /*4430*/  ENDCOLLECTIVE ;  /* 0x000000000000791b */ /* 0x003fea0003800000 */
.L_x_186:
[----:B------:R-:W-:Y:S05]  /*4440*/  BRA `(.L_x_187) ;  /* 0xffffffcc00a47947 */ /* 0x000fea000383ffff */
.L_x_108:
[----:B------:R-:W-:Y:S01]  /*4450*/  BSSY B1, `(.L_x_188) ;  /* 0x0000006000017945 */ /* 0x000fe20003800000 */
[----:B------:R-:W-:Y:S02]  /*4460*/  PLOP3.LUT P1, PT, P1, PT, PT, 0x8, 0x80 ;  /* 0x000000000080781c */ /* 0x000fe40000f2e170 */
[----:B------:R-:W-:-:S11]  /*4470*/  MOV R6, 0xffffffff ;  /* 0xffffffff00067802 */ /* 0x000fd60000000f00 */
[----:B-1----:R-:W-:Y:S05]  /*4480*/  WARPSYNC.COLLECTIVE R6, `(.L_x_189) ;  /* 0x0000000006087348 */ /* 0x002fea0003c00000 */
[----:B------:R-:W-:Y:S01]  /*4490*/  VOTE.ANY P1, P1 ;  /* 0x0000000000ff7806 */ /* 0x000fe20000820100 */
[----:B-1----:R-:W-:-:S12]  /*44a0*/  ENDCOLLECTIVE ;  /* 0x000000000000791b */ /* 0x002fd80003800000 */
.L_x_189:
[----:B------:R-:W-:Y:S05]  /*44b0*/  BSYNC B1 ;  /* 0x0000000000017941 */ /* 0x000fea0003800000 */
.L_x_188:
[----:B------:R-:W-:Y:S05]  /*44c0*/  BRA `(.L_x_190) ;  /* 0xffffffcc00e07947 */ /* 0x000fea000383ffff */
.L_x_112:
[----:B------:R-:W-:Y:S01]  /*44d0*/  BSSY B1, `(.L_x_191) ;  /* 0x0000006000017945 */ /* 0x000fe20003800000 */
[----:B------:R-:W-:Y:S01]  /*44e0*/  PLOP3.LUT P1, PT, P1, PT, PT, 0x8, 0x80 ;  /* 0x000000000080781c */ /* 0x000fe20000f2e170 */
[----:B------:R-:W-:-:S12]  /*44f0*/  IMAD.MOV.U32 R6, RZ, RZ, -0x1 ;  /* 0xffffffffff067424 */ /* 0x000fd800078e00ff */
[----:B0-----:R-:W-:Y:S05]  /*4500*/  WARPSYNC.COLLECTIVE R6, `(.L_x_192) ;  /* 0x0000000006087348 */ /* 0x001fea0003c00000 */
[----:B------:R-:W-:Y:S01]  /*4510*/  VOTE.ANY P1, P1 ;  /* 0x0000000000ff7806 */ /* 0x000fe20000820100 */
[----:B0-----:R-:W-:-:S12]  /*4520*/  ENDCOLLECTIVE ;  /* 0x000000000000791b */ /* 0x001fd80003800000 */
.L_x_192:
[----:B------:R-:W-:Y:S05]  /*4530*/  BSYNC B1 ;  /* 0x0000000000017941 */ /* 0x000fea0003800000 */
.L_x_191:
[----:B------:R-:W-:Y:S05]  /*4540*/  BRA `(.L_x_193) ;  /* 0xffffffcc00f47947 */ /* 0x000fea000383ffff */
.L_x_114:
[----:B------:R-:W1:Y:S01]  /*4550*/  S2R R9, SR_GEMASK ;  /* 0x0000000000097919 */ /* 0x000e620000003c00 */
[----:B------:R-:W-:Y:S01]  /*4560*/  BSSY B1, `(.L_x_194) ;  /* 0x0000006000017945 */ /* 0x000fe20003800000 */
[----:B------:R-:W-:Y:S01]  /*4570*/  PLOP3.LUT P1, PT, P1, PT, PT, 0x8, 0x80 ;  /* 0x000000000080781c */ /* 0x000fe20000f2e170 */
[----:B------:R-:W-:-:S12]  /*4580*/  IMAD.MOV.U32 R6, RZ, RZ, -0x1 ;  /* 0xffffffffff067424 */ /* 0x000fd800078e00ff */
[----:B01----:R-:W-:Y:S05]  /*4590*/  WARPSYNC.COLLECTIVE R6, `(.L_x_195) ;  /* 0x0000000006087348 */ /* 0x003fea0003c00000 */
[----:B------:R-:W-:Y:S01]  /*45a0*/  VOTE.ANY R6, PT, P1 ;  /* 0x0000000000067806 */ /* 0x000fe200008e0100 */
[----:B01----:R-:W-:Y:S06]  /*45b0*/  ENDCOLLECTIVE ;  /* 0x000000000000791b */ /* 0x003fec0003800000 */
.L_x_195:
[----:B------:R-:W-:Y:S05]  /*45c0*/  BSYNC B1 ;  /* 0x0000000000017941 */ /* 0x000fea0003800000 */
.L_x_194:
[----:B------:R-:W-:Y:S01]  /*45d0*/  LOP3.LUT R6, R6, 0x80000000, R9, 0xec, !PT ;  /* 0x8000000006067812 */ /* 0x000fe200078eec09 */
[----:B------:R-:W-:Y:S02]  /*45e0*/  IMAD.MOV.U32 R19, RZ, RZ, 0x1 ;  /* 0x00000001ff137424 */ /* 0x000fe400078e00ff */
[----:B------:R-:W-:Y:S02]  /*45f0*/  VIADD R20, R10, 0x4 ;  /* 0x000000040a147836 */ /* 0x000fe40000000000 */
[----:B------:R-:W-:Y:S02]  /*4600*/  VIADD R13, R6, 0xffffffff ;  /* 0xffffffff060d7836 */ /* 0x000fe40000000000 */
[----:B------:R-:W-:Y:S02]  /*4610*/  VIADD R21, R10, 0x8 ;  /* 0x000000080a157836 */ /* 0x000fe40000000000 */
[----:B------:R-:W-:Y:S01]  /*4620*/  IMAD.IADD R25, R25, 0x1, R24 ;  /* 0x0000000119197824 */ /* 0x000fe200078e0218 */
[----:B------:R-:W-:Y:S01]  /*4630*/  LOP3.LUT R13, R6, R13, RZ, 0xc, !PT ;  /* 0x0000000d060d7212 */ /* 0x000fe200078e0cff */
[----:B------:R-:W-:-:S03]  /*4640*/  IMAD.MOV.U32 R6, RZ, RZ, -0x1 ;  /* 0xffffffffff067424 */ /* 0x000fc600078e00ff */
[----:B------:R0:W1:Y:S02]  /*4650*/  POPC R23, R13 ;  /* 0x0000000d00177309 */ /* 0x0000640000000000 */
[C---:B0-----:R-:W-:Y:S02]  /*4660*/  VIADD R13, R10.reuse, 0x2 ;  /* 0x000000020a0d7836 */ /* 0x041fe40000000000 */
[----:B-1----:R-:W-:Y:S01]  /*4670*/  IMAD.MOV.U32 R26, RZ, RZ, R23 ;  /* 0x000000ffff1a7224 */ /* 0x002fe200078e0017 */
[----:B------:R-:W-:-:S13]  /*4680*/  ISETP.GE.AND P1, PT, R10, R23, PT ;  /* 0x000000170a00720c */ /* 0x000fda0003f26270 */
[----:B------:R-:W-:Y:S05]  /*4690*/  WARPSYNC.COLLECTIVE R6, `(.L_x_196) ;  /* 0x0000000006087348 */ /* 0x000fea0003c00000 */
[----:B------:R0:W1:Y:S02]  /*46a0*/  SHFL.DOWN P2, R27, R17, R19, R26 ;  /* 0x08000013111b7389 */ /* 0x000064000004001a */
[----:B01----:R-:W-:Y:S05]  /*46b0*/  ENDCOLLECTIVE ;  /* 0x000000000000791b */ /* 0x003fea0003800000 */
.L_x_196:
        /* <DEDUP_REMOVED lines=8> */
.L_x_197:
        /* <DEDUP_REMOVED lines=8> */
.L_x_198:
[----:B------:R-:W-:Y:S01]  /*47c0*/  IMAD.MOV.U32 R19, RZ, RZ, 0x8 ;  /* 0x00000008ff137424 */ /* 0x000fe200078e00ff */
[----:B------:R-:W-:-:S04]  /*47d0*/  ISETP.GT.AND P2, PT, R20, R23, PT ;  /* 0x000000171400720c */ /* 0x000fc80003f44270 */
[----:B------:R-:W-:-:S05]  /*47e0*/  SEL R27, R27, RZ, !P2 ;  /* 0x000000ff1b1b7207 */ /* 0x000fca0005000000 */
[----:B------:R-:W-:Y:S02]  /*47f0*/  IMAD.IADD R28, R22, 0x1, R27 ;  /* 0x00000001161c7824 */ /* 0x000fe400078e021b */
[----:B------:R-:W-:-:S03]  /*4800*/  VIADD R22, R10, 0x10 ;  /* 0x000000100a167836 */ /* 0x000fc60000000000 */
[----:B------:R-:W-:-:S07]  /*4810*/  MOV R17, R28 ;  /* 0x0000001c00117202 */ /* 0x000fce0000000f00 */
[----:B------:R-:W-:Y:S05]  /*4820*/  WARPSYNC.COLLECTIVE R6, `(.L_x_199) ;  /* 0x0000000006087348 */ /* 0x000fea0003c00000 */
[----:B------:R0:W1:Y:S02]  /*4830*/  SHFL.DOWN P2, R27, R17, R19, R26 ;  /* 0x08000013111b7389 */ /* 0x000064000004001a */
[----:B01----:R-:W-:Y:S05]  /*4840*/  ENDCOLLECTIVE ;  /* 0x000000000000791b */ /* 0x003fea0003800000 */
.L_x_199:
[----:B------:R-:W-:Y:S01]  /*4850*/  IMAD.MOV.U32 R19, RZ, RZ, 0x10 ;  /* 0x00000010ff137424 */ /* 0x000fe200078e00ff */
[----:B------:R-:W-:-:S04]  /*4860*/  ISETP.GT.AND P2, PT, R21, R23, PT ;  /* 0x000000171500720c */ /* 0x000fc80003f44270 */
[----:B------:R-:W-:-:S05]  /*4870*/  SEL R27, R27, RZ, !P2 ;  /* 0x000000ff1b1b7207 */ /* 0x000fca0005000000 */
[----:B------:R-:W-:-:S07]  /*4880*/  IMAD.IADD R17, R28, 0x1, R27 ;  /* 0x000000011c117824 */ /* 0x000fce00078e021b */
[----:B------:R-:W-:Y:S05]  /*4890*/  WARPSYNC.COLLECTIVE R6, `(.L_x_200) ;  /* 0x0000000006087348 */ /* 0x000fea0003c00000 */
[----:B------:R0:W1:Y:S02]  /*48a0*/  SHFL.DOWN P2, R27, R17, R19, R26 ;  /* 0x08000013111b7389 */ /* 0x000064000004001a */
[----:B01----:R-:W-:Y:S05]  /*48b0*/  ENDCOLLECTIVE ;  /* 0x000000000000791b */ /* 0x003fea0003800000 */
.L_x_200:
[----:B------:R-:W-:Y:S05]  /*48c0*/  WARPSYNC.COLLECTIVE R6, `(.L_x_201) ;  /* 0x0000000006087348 */ /* 0x000fea0003c00000 */
[----:B------:R-:W-:Y:S01]  /*48d0*/  VOTE.ALL P1, P1 ;  /* 0x0000000000ff7806 */ /* 0x000fe20000820000 */
[----:B------:R-:W-:-:S12]  /*48e0*/  ENDCOLLECTIVE ;  /* 0x000000000000791b */ /* 0x000fd80003800000 */
.L_x_201:
[----:B------:R-:W-:-:S04]  /*48f0*/  ISETP.GT.AND P2, PT, R22, R23, PT ;  /* 0x000000171600720c */ /* 0x000fc80003f44270 */
[----:B------:R-:W-:-:S05]  /*4900*/  SEL R18, R27, RZ, !P2 ;  /* 0x000000ff1b127207 */ /* 0x000fca0005000000 */
[----:B------:R-:W-:Y:S02]  /*4910*/  IMAD.IADD R18, R17, 0x1, R18 ;  /* 0x0000000111127824 */ /* 0x000fe400078e0212 */
[----:B------:R-:W0:Y:S02]  /*4920*/  LDC.64 R16, c[0x0][0x3d8] ;  /* 0x0000f600ff107b82 */ /* 0x000e240000000a00 */
[----:B0-----:R-:W-:-:S05]  /*4930*/  IADD3 R23, P2, PT, R16, 0x100, RZ ;  /* 0x0000010010177810 */ /* 0x001fca0007f5e0ff */
[----:B------:R-:W-:Y:S01]  /*4940*/  IMAD.X R24, RZ, RZ, R17, P2 ;  /* 0x000000ffff187224 */ /* 0x000fe200010e0611 */
[----:B------:R-:W-:Y:S07]  /*4950*/  BRA `(.L_x_202) ;  /* 0xffffffcc00907947 */ /* 0x000fee000383ffff */
.L_x_116:
[----:B------:R-:W-:Y:S01]  /*4960*/  BSSY B1, `(.L_x_203) ;  /* 0x0000006000017945 */ /* 0x000fe20003800000 */
[----:B------:R-:W-:Y:S01]  /*4970*/  PLOP3.LUT P1, PT, P1, PT, PT, 0x8, 0x80 ;  /* 0x000000000080781c */ /* 0x000fe20000f2e170 */
[----:B------:R-:W-:-:S12]  /*4980*/  IMAD.MOV.U32 R6, RZ, RZ, -0x1 ;  /* 0xffffffffff067424 */ /* 0x000fd800078e00ff */
[----:B------:R-:W-:Y:S05]  /*4990*/  WARPSYNC.COLLECTIVE R6, `(.L_x_204) ;  /* 0x0000000006087348 */ /* 0x000fea0003c00000 */
[----:B------:R-:W-:Y:S01]  /*49a0*/  VOTE.ANY P1, P1 ;  /* 0x0000000000ff7806 */ /* 0x000fe20000820100 */
[----:B------:R-:W-:-:S12]  /*49b0*/  ENDCOLLECTIVE ;  /* 0x000000000000791b */ /* 0x000fd80003800000 */
.L_x_204:
[----:B------:R-:W-:Y:S05]  /*49c0*/  BSYNC B1 ;  /* 0x0000000000017941 */ /* 0x000fea0003800000 */
.L_x_203:
[----:B------:R-:W-:Y:S05]  /*49d0*/  BRA `(.L_x_205) ;  /* 0xffffffcc00987947 */ /* 0x000fea000383ffff */
.L_x_120:
[----:B------:R-:W-:Y:S01]  /*49e0*/  BSSY B1, `(.L_x_206) ;  /* 0x0000006000017945 */ /* 0x000fe20003800000 */
[----:B------:R-:W-:Y:S01]  /*49f0*/  PLOP3.LUT P1, PT, P1, PT, PT, 0x8, 0x80 ;  /* 0x000000000080781c */ /* 0x000fe20000f2e170 */
[----:B------:R-:W-:-:S12]  /*4a00*/  IMAD.MOV.U32 R6, RZ, RZ, -0x1 ;  /* 0xffffffffff067424 */ /* 0x000fd800078e00ff */
[----:B------:R-:W-:Y:S05]  /*4a10*/  WARPSYNC.COLLECTIVE R6, `(.L_x_207) ;  /* 0x0000000006087348 */ /* 0x000fea0003c00000 */
[----:B------:R-:W-:Y:S01]  /*4a20*/  VOTE.ANY P1, P1 ;  /* 0x0000000000ff7806 */ /* 0x000fe20000820100 */
[----:B------:R-:W-:-:S12]  /*4a30*/  ENDCOLLECTIVE ;  /* 0x000000000000791b */ /* 0x000fd80003800000 */
.L_x_207:
[----:B------:R-:W-:Y:S05]  /*4a40*/  BSYNC B1 ;  /* 0x0000000000017941 */ /* 0x000fea0003800000 */
.L_x_206:
[----:B------:R-:W-:Y:S05]  /*4a50*/  BRA `(.L_x_208) ;  /* 0xffffffcc00ac7947 */ /* 0x000fea000383ffff */
.L_x_122:
[----:B------:R-:W-:Y:S01]  /*4a60*/  BSSY B1, `(.L_x_209) ;  /* 0x0000006000017945 */ /* 0x000fe20003800000 */
[----:B------:R-:W-:Y:S01]  /*4a70*/  PLOP3.LUT P1, PT, P1, PT, PT, 0x8, 0x80 ;  /* 0x000000000080781c */ /* 0x000fe20000f2e170 */
[----:B------:R-:W-:-:S12]  /*4a80*/  IMAD.MOV.U32 R6, RZ, RZ, -0x1 ;  /* 0xffffffffff067424 */ /* 0x000fd800078e00ff */
[----:B------:R-:W-:Y:S05]  /*4a90*/  WARPSYNC.COLLECTIVE R6, `(.L_x_210) ;  /* 0x0000000006087348 */ /* 0x000fea0003c00000 */
[----:B------:R-:W-:Y:S01]  /*4aa0*/  VOTE.ANY R6, PT, P1 ;  /* 0x0000000000067806 */ /* 0x000fe200008e0100 */
[----:B------:R-:W-:Y:S06]  /*4ab0*/  ENDCOLLECTIVE ;  /* 0x000000000000791b */ /* 0x000fec0003800000 */
.L_x_210:
[----:B------:R-:W-:Y:S05]  /*4ac0*/  BSYNC B1 ;  /* 0x0000000000017941 */ /* 0x000fea0003800000 */
.L_x_209:
[----:B------:R-:W-:Y:S01]  /*4ad0*/  LOP3.LUT R6, R6, 0x80000000, R9, 0xec, !PT ;  /* 0x8000000006067812 */ /* 0x000fe200078eec09 */
[----:B------:R-:W-:-:S04]  /*4ae0*/  VIADD R25, R25, 0xffffffe0 ;  /* 0xffffffe019197836 */ /* 0x000fc80000000000 */
[----:B------:R-:W-:-:S05]  /*4af0*/  VIADD R19, R6, 0xffffffff ;  /* 0xffffffff06137836 */ /* 0x000fca0000000000 */
[----:B------:R-:W-:Y:S01]  /*4b00*/  LOP3.LUT R28, R6, R19, RZ, 0xc, !PT ;  /* 0x00000013061c7212 */ /* 0x000fe200078e0cff */
[----:B------:R-:W-:Y:S02]  /*4b10*/  IMAD.MOV.U32 R19, RZ, RZ, 0x1 ;  /* 0x00000001ff137424 */ /* 0x000fe400078e00ff */
[----:B------:R-:W-:Y:S01]  /*4b20*/  IMAD.MOV.U32 R6, RZ, RZ, -0x1 ;  /* 0xffffffffff067424 */ /* 0x000fe200078e00ff */
[----:B------:R0:W1:Y:S06]  /*4b30*/  POPC R26, R28 ;  /* 0x0000001c001a7309 */ /* 0x00006c0000000000 */
[----:B01----:R-:W-:Y:S05]  /*4b40*/  WARPSYNC.COLLECTIVE R6, `(.L_x_211) ;  /* 0x0000000006087348 */ /* 0x003fea0003c00000 */
[----:B-1----:R1:W2:Y:S02]  /*4b50*/  SHFL.DOWN P2, R27, R17, R19, R26 ;  /* 0x08000013111b7389 */ /* 0x0022a4000004001a */
[----:B012---:R-:W-:Y:S05]  /*4b60*/  ENDCOLLECTIVE ;  /* 0x000000000000791b */ /* 0x007fea0003800000 */
.L_x_211:
        /* <DEDUP_REMOVED lines=9> */
.L_x_212:
        /* <DEDUP_REMOVED lines=8> */
.L_x_213:
[----:B------:R-:W-:Y:S01]  /*4c80*/  IMAD.MOV.U32 R19, RZ, RZ, 0x8 ;  /* 0x00000008ff137424 */ /* 0x000fe200078e00ff */
[----:B------:R-:W-:Y:S02]  /*4c90*/  SEL R27, R27, RZ, !P1 ;  /* 0x000000ff1b1b7207 */ /* 0x000fe40004800000 */
[----:B------:R-:W-:-:S03]  /*4ca0*/  ISETP.GT.AND P1, PT, R21, R26, PT ;  /* 0x0000001a1500720c */ /* 0x000fc60003f24270 */
[----:B------:R-:W-:-:S10]  /*4cb0*/  IMAD.IADD R17, R28, 0x1, R27 ;  /* 0x000000011c117824 */ /* 0x000fd400078e021b */
[----:B------:R-:W-:Y:S05]  /*4cc0*/  WARPSYNC.COLLECTIVE R6, `(.L_x_214) ;  /* 0x0000000006087348 */ /* 0x000fea0003c00000 */
[----:B------:R0:W1:Y:S02]  /*4cd0*/  SHFL.DOWN P2, R27, R17, R19, R26 ;  /* 0x08000013111b7389 */ /* 0x000064000004001a */
[----:B01----:R-:W-:Y:S05]  /*4ce0*/  ENDCOLLECTIVE ;  /* 0x000000000000791b */ /* 0x003fea0003800000 */
.L_x_214:
        /* <DEDUP_REMOVED lines=8> */
.L_x_215:
[----:B------:R-:W-:Y:S02]  /*4d70*/  SEL R27, R27, RZ, !P1 ;  /* 0x000000ff1b1b7207 */ /* 0x000fe40004800000 */
[----:B------:R-:W-:Y:S02]  /*4d80*/  ISETP.NE.AND P1, PT, R16, 0x65, PT ;  /* 0x000000651000780c */ /* 0x000fe40003f25270 */
[----:B------:R-:W-:-:S11]  /*4d90*/  IADD3 R18, PT, PT, R29, R27, R18 ;  /* 0x0000001b1d127210 */ /* 0x000fd60007ffe012 */
[----:B------:R-:W-:Y:S05]  /*4da0*/  WARPSYNC.COLLECTIVE R6, `(.L_x_216) ;  /* 0x0000000006087348 */ /* 0x000fea0003c00000 */
[----:B------:R-:W-:Y:S01]  /*4db0*/  VOTE.ALL P1, P1 ;  /* 0x0000000000ff7806 */ /* 0x000fe20000820000 */
[----:B------:R-:W-:-:S12]  /*4dc0*/  ENDCOLLECTIVE ;  /* 0x000000000000791b */ /* 0x000fd80003800000 */
.L_x_216:
[----:B------:R-:W-:Y:S05]  /*4dd0*/  BRA `(.L_x_217) ;  /* 0xffffffcc004c7947 */ /* 0x000fea000383ffff */
.L_x_124:
[----:B------:R-:W-:Y:S01]  /*4de0*/  BSSY B1, `(.L_x_218) ;  /* 0x0000007000017945 */ /* 0x000fe20003800000 */
[----:B------:R-:W-:Y:S02]  /*4df0*/  IMAD.MOV.U32 R7, RZ, RZ, RZ ;  /* 0x000000ffff077224 */ /* 0x000fe400078e00ff */
[----:B------:R-:W-:Y:S02]  /*4e00*/  IMAD.MOV.U32 R17, RZ, RZ, 0x1f ;  /* 0x0000001fff117424 */ /* 0x000fe400078e00ff */
[----:B------:R-:W-:-:S07]  /*4e10*/  IMAD.MOV.U32 R6, RZ, RZ, -0x1 ;  /* 0xffffffffff067424 */ /* 0x000fce00078e00ff */
[----:B-1----:R-:W-:Y:S05]  /*4e20*/  WARPSYNC.COLLECTIVE R6, `(.L_x_219) ;  /* 0x0000000006087348 */ /* 0x002fea0003c00000 */
[----:B-1----:R0:W1:Y:S02]  /*4e30*/  SHFL.IDX P1, R11, R18, R7, R17 ;  /* 0x00000007120b7389 */ /* 0x0020640000020011 */
[----:B01----:R-:W-:Y:S05]  /*4e40*/  ENDCOLLECTIVE ;  /* 0x000000000000791b */ /* 0x003fea0003800000 */
.L_x_219:
[----:B------:R-:W-:Y:S05]  /*4e50*/  BSYNC B1 ;  /* 0x0000000000017941 */ /* 0x000fea0003800000 */
.L_x_218:
[----:B------:R-:W-:Y:S01]  /*4e60*/  IMAD.MOV.U32 R18, RZ, RZ, R11 ;  /* 0x000000ffff127224 */ /* 0x000fe200078e000b */
[----:B------:R-:W-:Y:S06]  /*4e70*/  BRA `(.L_x_220) ;  /* 0xffffffcc00547947 */ /* 0x000fec000383ffff */
.L_x_126:
[----:B------:R-:W-:Y:S02]  /*4e80*/  IMAD.MOV.U32 R15, RZ, RZ, R22 ;  /* 0x000000ffff0f7224 */ /* 0x000fe400078e0016 */
[----:B------:R-:W-:Y:S02]  /*4e90*/  IMAD.MOV.U32 R12, RZ, RZ, 0x1 ;  /* 0x00000001ff0c7424 */ /* 0x000fe400078e00ff */
[----:B------:R-:W-:Y:S02]  /*4ea0*/  IMAD.MOV.U32 R13, RZ, RZ, RZ ;  /* 0x000000ffff0d7224 */ /* 0x000fe400078e00ff */
[----:B------:R-:W-:-:S07]  /*4eb0*/  IMAD.MOV.U32 R6, RZ, RZ, -0x1 ;  /* 0xffffffffff067424 */ /* 0x000fce00078e00ff */
[----:B------:R-:W-:Y:S05]  /*4ec0*/  WARPSYNC.COLLECTIVE R6, `(.L_x_221) ;  /* 0x0000000006087348 */ /* 0x000fea0003c00000 */
[----:B------:R0:W1:Y:S02]  /*4ed0*/  SHFL.UP P1, R14, R15, R12, R13 ;  /* 0x0400000c0f0e7389 */ /* 0x000064000002000d */
[----:B01----:R-:W-:Y:S05]  /*4ee0*/  ENDCOLLECTIVE ;  /* 0x000000000000791b */ /* 0x003fea0003800000 */
.L_x_221:
[----:B------:R-:W-:Y:S01]  /*4ef0*/  IMAD.MOV.U32 R12, RZ, RZ, 0x2 ;  /* 0x00000002ff0c7424 */ /* 0x000fe200078e00ff */
[----:B------:R-:W-:Y:S02]  /*4f00*/  PLOP3.LUT P0, PT, P1, PT, PT, 0x80, 0x8 ;  /* 0x000000000008781c */ /* 0x000fe40000f0f070 */
[----:B------:R-:W-:-:S11]  /*4f10*/  MOV R27, R14 ;  /* 0x0000000e001b7202 */ /* 0x000fd60000000f00 */
[----:B------:R-:W-:-:S04]  /*4f20*/  @P0 IMAD.IADD R27, R22, 0x1, R27 ;  /* 0x00000001161b0824 */ /* 0x000fc800078e021b */
[----:B------:R-:W-:-:S07]  /*4f30*/  IMAD.MOV.U32 R15, RZ, RZ, R27 ;  /* 0x000000ffff0f7224 */ /* 0x000fce00078e001b */
[----:B------:R-:W-:Y:S05]  /*4f40*/  WARPSYNC.COLLECTIVE R6, `(.L_x_222) ;  /* 0x0000000006087348 */ /* 0x000fea0003c00000 */
[----:B------:R0:W1:Y:S02]  /*4f50*/  SHFL.UP P1, R14, R15, R12, R13 ;  /* 0x0400000c0f0e7389 */ /* 0x000064000002000d */
[----:B01----:R-:W-:Y:S05]  /*4f60*/  ENDCOLLECTIVE ;  /* 0x000000000000791b */ /* 0x003fea0003800000 */
.L_x_222:
[----:B------:R-:W-:Y:S01]  /*4f70*/  IMAD.MOV.U32 R12, RZ, RZ, 0x4 ;  /* 0x00000004ff0c7424 */ /* 0x000fe200078e00ff */
[----:B------:R-:W-:Y:S01]  /*4f80*/  PLOP3.LUT P0, PT, P1, PT, PT, 0x80, 0x8 ;  /* 0x000000000008781c */ /* 0x000fe20000f0f070 */
[----:B------:R-:W-:-:S12]  /*4f90*/  IMAD.MOV.U32 R24, RZ, RZ, R14 ;  /* 0x000000ffff187224 */ /* 0x000fd800078e000e */
[----:B------:R-:W-:-:S04]  /*4fa0*/  @P0 IMAD.IADD R24, R27, 0x1, R24 ;  /* 0x000000011b180824 */ /* 0x000fc800078e0218 */
[----:B------:R-:W-:-:S07]  /*4fb0*/  IMAD.MOV.U32 R15, RZ, RZ, R24 ;  /* 0x000000ffff0f7224 */ /* 0x000fce00078e0018 */
[----:B------:R-:W-:Y:S05]  /*4fc0*/  WARPSYNC.COLLECTIVE R6, `(.L_x_223) ;  /* 0x0000000006087348 */ /* 0x000fea0003c00000 */
[----:B------:R0:W1:Y:S02]  /*4fd0*/  SHFL.UP P1, R14, R15, R12, R13 ;  /* 0x0400000c0f0e7389 */ /* 0x000064000002000d */
[----:B01----:R-:W-:Y:S05]  /*4fe0*/  ENDCOLLECTIVE ;  /* 0x000000000000791b */ /* 0x003fea0003800000 */
.L_x_223:
        /* <DEDUP_REMOVED lines=8> */
.L_x_224:
        /* <DEDUP_REMOVED lines=8> */
.L_x_225:
[----:B------:R-:W-:Y:S01]  /*50f0*/  PLOP3.LUT P0, PT, P1, PT, PT, 0x80, 0x8 ;  /* 0x000000000008781c */ /* 0x000fe20000f0f070 */
[----:B------:R-:W-:-:S12]  /*5100*/  BRA `(.L_x_226) ;  /* 0xffffffcc00b47947 */ /* 0x000fd8000383ffff */
.L_x_227:
        /* <DEDUP_REMOVED lines=15> */
.L_x_233:


//--------------------- .text._ZN3cub18CUB_300001_SM_10006detail12batch_memcpy19InitTileStateKernelINS0_13ScanTileStateIjLb1EEES5_jEEvT_T0_T1_ --------------------------
	.section	.text._ZN3cub18CUB_300001_SM_10006detail12batch_memcpy19InitTileStateKernelINS0_13ScanTileStateIjLb1EEES5_jEEvT_T0_T1_,"ax",@progbits
	.align	128
        .global         _ZN3cub18CUB_300001_SM_10006detail12batch_memcpy19InitTileStateKernelINS0_13ScanTileStateIjLb1EEES5_jEEvT_T0_T1_
        .type           _ZN3cub18CUB_300001_SM_10006detail12batch_memcpy19InitTileStateKernelINS0_13ScanTileStateIjLb1EEES5_jEEvT_T0_T1_,@function
        .size           _ZN3cub18CUB_300001_SM_10006detail12batch_memcpy19InitTileStateKernelINS0_13ScanTileStateIjLb1EEES5_jEEvT_T0_T1_,(.L_x_234 - _ZN3cub18CUB_300001_SM_10006detail12batch_memcpy19InitTileStateKernelINS0_13ScanTileStateIjLb1EEES5_jEEvT_T0_T1_)
        .other          _ZN3cub18CUB_300001_SM_10006detail12batch_memcpy19InitTileStateKernelINS0_13ScanTileStateIjLb1EEES5_jEEvT_T0_T1_,@"STO_CUDA_ENTRY STV_DEFAULT"
_ZN3cub18CUB_300001_SM_10006detail12batch_memcpy19InitTileStateKernelINS0_13ScanTileStateIjLb1EEES5_jEEvT_T0_T1_:
.text._ZN3cub18CUB_300001_SM_10006detail12batch_memcpy19InitTileStateKernelINS0_13ScanTileStateIjLb1EEES5_jEEvT_T0_T1_:
[----:B------:R-:W-:Y:S01]  /*0000*/  LDC R1, c[0x0][0x37c] ;  /* 0x0000df00ff017b82 */ /* 0x000fe20000000800 */
[----:B------:R-:W0:Y:S07]  /*0010*/  S2R R11, SR_TID.X ;  /* 0x00000000000b7919 */ /* 0x000e2e0000002100 */
[----:B------:R-:W1:Y:S01]  /*0020*/  S2UR UR4, SR_CTAID.X ;  /* 0x00000000000479c3 */ /* 0x000e620000002500 */
[----:B------:R-:W2:Y:S01]  /*0030*/  LDCU UR5, c[0x0][0x390] ;  /* 0x00007200ff0577ac */ /* 0x000ea20008000800 */
[----:B------:R-:W-:-:S06]  /*0040*/  MOV R13, RZ ;  /* 0x000000ff000d7202 */ /* 0x000fcc0000000f00 */
[----:B------:R-:W1:Y:S01]  /*0050*/  LDC R9, c[0x0][0x360] ;  /* 0x0000d800ff097b82 */ /* 0x000e620000000800 */
[----:B0-----:R-:W-:Y:S01]  /*0060*/  ISETP.GE.U32.AND P0, PT, R11, 0x20, PT ;  /* 0x000000200b00780c */ /* 0x001fe20003f06070 */
[----:B-1----:R-:W-:-:S03]  /*0070*/  IMAD R9, R9, UR4, R11 ;  /* 0x0000000409097c24 */ /* 0x002fc6000f8e020b */
[----:B------:R-:W-:Y:S02]  /*0080*/  ISETP.EQ.AND P0, PT, RZ, UR4, !P0 ;  /* 0x00000004ff007c0c */ /* 0x000fe4000c702270 */
[----:B--2---:R-:W-:Y:S01]  /*0090*/  ISETP.GE.AND P1, PT, R9, UR5, PT ;  /* 0x0000000509007c0c */ /* 0x004fe2000bf26270 */
[----:B------:R-:W0:Y:S10]  /*00a0*/  LDCU.64 UR4, c[0x0][0x358] ;  /* 0x00006b00ff0477ac */ /* 0x000e340008000a00 */
[----:B------:R-:W1:Y:S02]  /*00b0*/  @P0 LDC.64 R4, c[0x0][0x380] ;  /* 0x0000e000ff040b82 */ /* 0x000e640000000a00 */
[----:B------:R-:W-:-:S02]  /*00c0*/  @!P1 MOV R8, 0x63 ;  /* 0x0000006300089802 */ /* 0x000fc40000000f00 */
[----:B------:R-:W-:-:S04]  /*00d0*/  @!P1 MOV R12, 0x63 ;  /* 0x00000063000c9802 */ /* 0x000fc80000000f00 */
[----:B------:R-:W2:Y:S08]  /*00e0*/  @!P1 LDC.64 R2, c[0x0][0x380] ;  /* 0x0000e000ff029b82 */ /* 0x000eb00000000a00 */
[----:B------:R-:W3:Y:S01]  /*00f0*/  @!P1 LDC.64 R6, c[0x0][0x388] ;  /* 0x0000e200ff069b82 */ /* 0x000ee20000000a00 */
[----:B-1----:R-:W-:-:S04]  /*0100*/  @P0 IMAD.WIDE.U32 R4, R11, 0x8, R4 ;  /* 0x000000080b040825 */ /* 0x002fc800078e0004 */
[----:B--2---:R-:W-:-:S04]  /*0110*/  @!P1 IMAD.WIDE R2, R9, 0x8, R2 ;  /* 0x0000000809029825 */ /* 0x004fc800078e0202 */
[----:B---3--:R-:W-:-:S04]  /*0120*/  @!P1 IMAD.WIDE R6, R9, 0x8, R6 ;  /* 0x0000000809069825 */ /* 0x008fc800078e0206 */
[----:B------:R-:W-:-:S05]  /*0130*/  HFMA2 R9, -RZ, RZ, 0, 0 ;  /* 0x00000000ff097431 */ /* 0x000fca00000001ff */
[----:B0-----:R0:W-:Y:S04]  /*0140*/  @!P1 STG.E.64 desc[UR4][R2.64+0x100], R8 ;  /* 0x0001000802009986 */ /* 0x0011e8000c101b04 */
[----:B------:R0:W-:Y:S04]  /*0150*/  @P0 STG.E.64 desc[UR4][R4.64], RZ ;  /* 0x000000ff04000986 */ /* 0x0001e8000c101b04 */
[----:B------:R0:W-:Y:S01]  /*0160*/  @!P1 STG.E.64 desc[UR4][R6.64+0x100], R12 ;  /* 0x0001000c06009986 */ /* 0x0001e2000c101b04 */
[----:B------:R-:W-:Y:S05]  /*0170*/  @!P0 EXIT ;  /* 0x000000000000894d */ /* 0x000fea0003800000 */
[----:B0-----:R-:W0:Y:S02]  /*0180*/  LDC.64 R2, c[0x0][0x388] ;  /* 0x0000e200ff027b82 */ /* 0x001e240000000a00 */
[----:B0-----:R-:W-:-:S05]  /*0190*/  IMAD.WIDE.U32 R2, R11, 0x8, R2 ;  /* 0x000000080b027825 */ /* 0x001fca00078e0002 */
[----:B------:R-:W-:Y:S01]  /*01a0*/  STG.E.64 desc[UR4][R2.64], RZ ;  /* 0x000000ff02007986 */ /* 0x000fe2000c101b04 */
[----:B------:R-:W-:Y:S05]  /*01b0*/  EXIT ;  /* 0x000000000000794d */ /* 0x000fea0003800000 */
.L_x_228:
        /* <DEDUP_REMOVED lines=12> */
.L_x_234:


//--------------------- .text._ZN3cub18CUB_300001_SM_10006detail8for_each13static_kernelINS2_12policy_hub_t12policy_500_tEmN6thrust24THRUST_300001_SM_1000_NS8cuda_cub20__uninitialized_fill7functorINS7_10device_ptrIiEEiEEEEvT0_T1_ --------------------------
	.section	.text._ZN3cub18CUB_300001_SM_10006detail8for_each13static_kernelINS2_12policy_hub_t12policy_500_tEmN6thrust24THRUST_300001_SM_1000_NS8cuda_cub20__uninitialized_fill7functorINS7_10device_ptrIiEEiEEEEvT0_T1_,"ax",@progbits
	.align	128
        .global         _ZN3cub18CUB_300001_SM_10006detail8for_each13static_kernelINS2_12policy_hub_t12policy_500_tEmN6thrust24THRUST_300001_SM_1000_NS8cuda_cub20__uninitialized_fill7functorINS7_10device_ptrIiEEiEEEEvT0_T1_
        .type           _ZN3cub18CUB_300001_SM_10006detail8for_each13static_kernelINS2_12policy_hub_t12policy_500_tEmN6thrust24THRUST_300001_SM_1000_NS8cuda_cub20__uninitialized_fill7functorINS7_10device_ptrIiEEiEEEEvT0_T1_,@function
        .size           _ZN3cub18CUB_300001_SM_10006detail8for_each13static_kernelINS2_12policy_hub_t12policy_500_tEmN6thrust24THRUST_300001_SM_1000_NS8cuda_cub20__uninitialized_fill7functorINS7_10device_ptrIiEEiEEEEvT0_T1_,(.L_x_235 - _ZN3cub18CUB_300001_SM_10006detail8for_each13static_kernelINS2_12policy_hub_t12policy_500_tEmN6thrust24THRUST_300001_SM_1000_NS8cuda_cub20__uninitialized_fill7functorINS7_10device_ptrIiEEiEEEEvT0_T1_)
        .other          _ZN3cub18CUB_300001_SM_10006detail8for_each13static_kernelINS2_12policy_hub_t12policy_500_tEmN6thrust24THRUST_300001_SM_1000_NS8cuda_cub20__uninitialized_fill7functorINS7_10device_ptrIiEEiEEEEvT0_T1_,@"STO_CUDA_ENTRY STV_DEFAULT"
_ZN3cub18CUB_300001_SM_10006detail8for_each13static_kernelINS2_12policy_hub_t12policy_500_tEmN6thrust24THRUST_300001_SM_1000_NS8cuda_cub20__uninitialized_fill7functorINS7_10device_ptrIiEEiEEEEvT0_T1_:
.text._ZN3cub18CUB_300001_SM_10006detail8for_each13static_kernelINS2_12policy_hub_t12policy_500_tEmN6thrust24THRUST_300001_SM_1000_NS8cuda_cub20__uninitialized_fill7functorINS7_10device_ptrIiEEiEEEEvT0_T1_:
[----:B------:R-:W-:Y:S08]  /*0000*/  LDC R1, c[0x0][0x37c] ;  /* 0x0000df00ff017b82 */ /* 0x000ff00000000800 */
[----:B------:R-:W0:Y:S01]  /*0010*/  S2UR UR4, SR_CTAID.X ;  /* 0x00000000000479c3 */ /* 0x000e220000002500 */
[----:B------:R-:W1:Y:S01]  /*0020*/  LDCU.64 UR6, c[0x0][0x380] ;  /* 0x00007000ff0677ac */ /* 0x000e620008000a00 */
[----:B------:R-:W2:Y:S01]  /*0030*/  LDCU.64 UR8, c[0x0][0x358] ;  /* 0x00006b00ff0877ac */ /* 0x000ea20008000a00 */
[----:B0-----:R-:W-:-:S04]  /*0040*/  UIMAD.WIDE.U32 UR4, UR4, 0x200, URZ ;  /* 0x00000200040478a5 */ /* 0x001fc8000f8e00ff */
[----:B-1----:R-:W-:-:S04]  /*0050*/  UIADD3 UR6, UP0, UPT, -UR4, UR6, URZ ;  /* 0x0000000604067290 */ /* 0x002fc8000ff1e1ff */
[----:B------:R-:W-:Y:S02]  /*0060*/  UIADD3.X UR7, UPT, UPT, ~UR5, UR7, URZ, UP0, !UPT ;  /* 0x0000000705077290 */ /* 0x000fe400087fe5ff */
[----:B------:R-:W-:-:S04]  /*0070*/  UISETP.GE.U32.AND UP0, UPT, UR6, 0x200, UPT ;  /* 0x000002000600788c */ /* 0x000fc8000bf06070 */
[----:B------:R-:W-:-:S09]  /*0080*/  UISETP.GE.U32.AND.EX UP0, UPT, UR7, URZ, UPT, UP0 ;  /* 0x000000ff0700728c */ /* 0x000fd2000bf06100 */
[----:B--2---:R-:W-:Y:S05]  /*0090*/  BRA.U !UP0, `(.L_x_229) ;  /* 0x0000000108287547 */ /* 0x004fea000b800000 */
[----:B------:R-:W0:Y:S01]  /*00a0*/  S2R R0, SR_TID.X ;  /* 0x0000000000007919 */ /* 0x000e220000002100 */
[----:B------:R-:W1:Y:S01]  /*00b0*/  LDCU.64 UR6, c[0x0][0x388] ;  /* 0x00007100ff0677ac */ /* 0x000e620008000a00 */
[----:B------:R-:W2:Y:S01]  /*00c0*/  LDC R5, c[0x0][0x390] ;  /* 0x0000e400ff057b82 */ /* 0x000ea20000000800 */
[----:B0-----:R-:W-:-:S05]  /*00d0*/  IADD3 R0, P0, PT, R0, UR4, RZ ;  /* 0x0000000400007c10 */ /* 0x001fca000ff1e0ff */
[----:B------:R-:W-:Y:S01]  /*00e0*/  IMAD.X R3, RZ, RZ, UR5, P0 ;  /* 0x00000005ff037e24 */ /* 0x000fe200080e06ff */
[----:B-1----:R-:W-:-:S04]  /*00f0*/  LEA R2, P0, R0, UR6, 0x2 ;  /* 0x0000000600027c11 */ /* 0x002fc8000f8010ff */
[----:B------:R-:W-:-:S05]  /*0100*/  LEA.HI.X R3, R0, UR7, R3, 0x2, P0 ;  /* 0x0000000700037c11 */ /* 0x000fca00080f1403 */
[----:B--2---:R-:W-:Y:S04]  /*0110*/  STG.E desc[UR8][R2.64], R5 ;  /* 0x0000000502007986 */ /* 0x004fe8000c101908 */
[----:B------:R-:W-:Y:S01]  /*0120*/  STG.E desc[UR8][R2.64+0x400], R5 ;  /* 0x0004000502007986 */ /* 0x000fe2000c101908 */
[----:B------:R-:W-:Y:S05]  /*0130*/  EXIT ;  /* 0x000000000000794d */ /* 0x000fea0003800000 */
.L_x_229:
[----:B------:R-:W0:Y:S01]  /*0140*/  S2R R0, SR_TID.X ;  /* 0x0000000000007919 */ /* 0x000e220000002100 */
[----:B------:R-:W-:Y:S01]  /*0150*/  IMAD.U32 R2, RZ, RZ, UR7 ;  /* 0x00000007ff027e24 */ /* 0x000fe2000f8e00ff */
[----:B------:R-:W1:Y:S01]  /*0160*/  LDCU.64 UR10, c[0x0][0x388] ;  /* 0x00007100ff0a77ac */ /* 0x000e620008000a00 */
[----:B------:R-:W-:Y:S01]  /*0170*/  IMAD.U32 R4, RZ, RZ, UR7 ;  /* 0x00000007ff047e24 */ /* 0x000fe2000f8e00ff */
[----:B0-----:R-:W-:-:S04]  /*0180*/  ISETP.LT.U32.AND P0, PT, R0, UR6, PT ;  /* 0x0000000600007c0c */ /* 0x001fc8000bf01070 */
[----:B------:R-:W-:Y:S01]  /*0190*/  ISETP.GT.U32.AND.EX P0, PT, R2, RZ, PT, P0 ;  /* 0x000000ff0200720c */ /* 0x000fe20003f04100 */
[C---:B------:R-:W-:Y:S01]  /*01a0*/  VIADD R2, R0.reuse, 0x100 ;  /* 0x0000010000027836 */ /* 0x040fe20000000000 */
[----:B------:R-:W-:-:S04]  /*01b0*/  IADD3 R0, P2, PT, R0, UR4, RZ ;  /* 0x0000000400007c10 */ /* 0x000fc8000ff5e0ff */
[----:B------:R-:W-:Y:S01]  /*01c0*/  ISETP.LT.U32.AND P1, PT, R2, UR6, PT ;  /* 0x0000000602007c0c */ /* 0x000fe2000bf21070 */
[----:B------:R-:W-:Y:S01]  /*01d0*/  IMAD.X R3, RZ, RZ, UR5, P2 ;  /* 0x00000005ff037e24 */ /* 0x000fe200090e06ff */
[----:B-1----:R-:W-:Y:S02]  /*01e0*/  LEA R2, P2, R0, UR10, 0x2 ;  /* 0x0000000a00027c11 */ /* 0x002fe4000f8410ff */
[----:B------:R-:W-:Y:S02]  /*01f0*/  ISETP.GT.U32.AND.EX P1, PT, R4, RZ, PT, P1 ;  /* 0x000000ff0400720c */ /* 0x000fe40003f24110 */
[----:B------:R-:W-:Y:S01]  /*0200*/  LEA.HI.X R3, R0, UR11, R3, 0x2, P2 ;  /* 0x0000000b00037c11 */ /* 0x000fe200090f1403 */
[----:B------:R-:W0:Y:S04]  /*0210*/  @P0 LDC R5, c[0x0][0x390] ;  /* 0x0000e400ff050b82 */ /* 0x000e280000000800 */
[----:B0-----:R0:W-:Y:S06]  /*0220*/  @P0 STG.E desc[UR8][R2.64], R5 ;  /* 0x0000000502000986 */ /* 0x0011ec000c101908 */
[----:B------:R-:W-:Y:S05]  /*0230*/  @!P1 EXIT ;  /* 0x000000000000994d */ /* 0x000fea0003800000 */
[----:B0-----:R-:W0:Y:S02]  /*0240*/  LDC R5, c[0x0][0x390] ;  /* 0x0000e400ff057b82 */ /* 0x001e240000000800 */
[----:B0-----:R-:W-:Y:S01]  /*0250*/  STG.E desc[UR8][R2.64+0x400], R5 ;  /* 0x0004000502007986 */ /* 0x001fe2000c101908 */
[----:B------:R-:W-:Y:S05]  /*0260*/  EXIT ;  /* 0x000000000000794d */ /* 0x000fea0003800000 */
.L_x_230:
        /* <DEDUP_REMOVED lines=9> */
.L_x_235:


//--------------------- .text._ZN3cub18CUB_300001_SM_10006detail11EmptyKernelIvEEvv --------------------------
	.section	.text._ZN3cub18CUB_300001_SM_10006detail11EmptyKernelIvEEvv,"ax",@progbits
	.align	128
        .global         _ZN3cub18CUB_300001_SM_10006detail11EmptyKernelIvEEvv
        .type           _ZN3cub18CUB_300001_SM_10006detail11EmptyKernelIvEEvv,@function
        .size           _ZN3cub18CUB_300001_SM_10006detail11EmptyKernelIvEEvv,(.L_x_236 - _ZN3cub18CUB_300001_SM_10006detail11EmptyKernelIvEEvv)
        .other          _ZN3cub18CUB_300001_SM_10006detail11EmptyKernelIvEEvv,@"STO_CUDA_ENTRY STV_DEFAULT"
_ZN3cub18CUB_300001_SM_10006detail11EmptyKernelIvEEvv:
.text._ZN3cub18CUB_300001_SM_10006detail11EmptyKernelIvEEvv:
[----:B------:R-:W-:Y:S01]  /*0000*/  LDC R1, c[0x0][0x37c] ;  /* 0x0000df00ff017b82 */ /* 0x000fe20000000800 */
[----:B------:R-:W-:Y:S05]  /*0010*/  EXIT ;  /* 0x000000000000794d */ /* 0x000fea0003800000 */
.L_x_231:
        /* <DEDUP_REMOVED lines=14> */
.L_x_236:


//--------------------- .nv.shared._ZN3cub18CUB_300001_SM_10006detail12batch_memcpy27MultiBlockBatchMemcpyKernelINS2_10policy_hubIjjE9Policy700EjPN6thrust24THRUST_300001_SM_1000_NS17constant_iteratorIiNS8_11use_defaultESA_EEPPiSD_PjNS0_13ScanTileStateIjLb1EEEjLNS0_7CopyAlgE1EEEvT1_T2_T3_T4_T5_T6_ --------------------------
	.section	.nv.shared._ZN3cub18CUB_300001_SM_10006detail12batch_memcpy27MultiBlockBatchMemcpyKernelINS2_10policy_hubIjjE9Policy700EjPN6thrust24THRUST_300001_SM_1000_NS17constant_iteratorIiNS8_11use_defaultESA_EEPPiSD_PjNS0_13ScanTileStateIjLb1EEEjLNS0_7CopyAlgE1EEEvT1_T2_T3_T4_T5_T6_,"aw",@nobits
	.sectionflags	@""
	.align	4
.nv.shared._ZN3cub18CUB_300001_SM_10006detail12batch_memcpy27MultiBlockBatchMemcpyKernelINS2_10policy_hubIjjE9Policy700EjPN6thrust24THRUST_300001_SM_1000_NS17constant_iteratorIiNS8_11use_defaultESA_EEPPiSD_PjNS0_13ScanTileStateIjLb1EEEjLNS0_7CopyAlgE1EEEvT1_T2_T3_T4_T5_T6_:
	.zero		1028


//--------------------- .nv.shared.reserved.0     --------------------------
	.section	.nv.shared.reserved.0,"aw",@nobits
	.weak		__nv_reservedSMEM_offset_0_alias
	.size		__nv_reservedSMEM_offset_0_alias, 0, 64
	.other		__nv_reservedSMEM_offset_0_alias,@"STO_CUDA_RESERVED_SHARED STV_DEFAULT"
__nv_reservedSMEM_offset_0_alias:
	.zero		0
	.zero		64


//--------------------- .nv.global                --------------------------
	.section	.nv.global,"aw",@nobits
.nv.global:
	.type		_ZN30_INTERNAL_2c6b9210_4_k_cu_main6thrust24THRUST_300001_SM_1000_NS3seqE,@object
	.size		_ZN30_INTERNAL_2c6b9210_4_k_cu_main6thrust24THRUST_300001_SM_1000_NS3seqE,(_ZN30_INTERNAL_2c6b9210_4_k_cu_main4cuda3std3__48in_placeE - _ZN30_INTERNAL_2c6b9210_4_k_cu_main6thrust24THRUST_300001_SM_1000_NS3seqE)
_ZN30_INTERNAL_2c6b9210_4_k_cu_main6thrust24THRUST_300001_SM_1000_NS3seqE:
	.zero		1
	.type		_ZN30_INTERNAL_2c6b9210_4_k_cu_main4cuda3std3__48in_placeE,@object
	.size		_ZN30_INTERNAL_2c6b9210_4_k_cu_main4cuda3std3__48in_placeE,(_ZN30_INTERNAL_2c6b9210_4_k_cu_main4cuda3std6ranges3__45__cpo4sizeE - _ZN30_INTERNAL_2c6b9210_4_k_cu_main4cuda3std3__48in_placeE)
_ZN30_INTERNAL_2c6b9210_4_k_cu_main4cuda3std3__48in_placeE:
	.zero		1
	.type		_ZN30_INTERNAL_2c6b9210_4_k_cu_main4cuda3std6ranges3__45__cpo4sizeE,@object
	.size		_ZN30_INTERNAL_2c6b9210_4_k_cu_main4cuda3std6ranges3__45__cpo4sizeE,(_ZN30_INTERNAL_2c6b9210_4_k_cu_main6thrust24THRUST_300001_SM_1000_NS12placeholders2_3E - _ZN30_INTERNAL_2c6b9210_4_k_cu_main4cuda3std6ranges3__45__cpo4sizeE)
_ZN30_INTERNAL_2c6b9210_4_k_cu_main4cuda3std6ranges3__45__cpo4sizeE:
	.zero		1
	.type		_ZN30_INTERNAL_2c6b9210_4_k_cu_main6thrust24THRUST_300001_SM_1000_NS12placeholders2_3E,@object
	.size		_ZN30_INTERNAL_2c6b9210_4_k_cu_main6thrust24THRUST_300001_SM_1000_NS12placeholders2_3E,(_ZN30_INTERNAL_2c6b9210_4_k_cu_main4cuda3std3__45__cpo6cbeginE - _ZN30_INTERNAL_2c6b9210_4_k_cu_main6thrust24THRUST_300001_SM_1000_NS12placeholders2_3E)
_ZN30_INTERNAL_2c6b9210_4_k_cu_main6thrust24THRUST_300001_SM_1000_NS12placeholders2_3E:
	.zero		1
	.type		_ZN30_INTERNAL_2c6b9210_4_k_cu_main4cuda3std3__45__cpo6cbeginE,@object
	.size		_ZN30_INTERNAL_2c6b9210_4_k_cu_main4cuda3std3__45__cpo6cbeginE,(_ZN30_INTERNAL_2c6b9210_4_k_cu_main4cuda3std6ranges3__45__cpo6cbeginE - _ZN30_INTERNAL_2c6b9210_4_k_cu_main4cuda3std3__45__cpo6cbeginE)
_ZN30_INTERNAL_2c6b9210_4_k_cu_main4cuda3std3__45__cpo6cbeginE:
	.zero		1
	.type		_ZN30_INTERNAL_2c6b9210_4_k_cu_main4cuda3std6ranges3__45__cpo6cbeginE,@object
	.size		_ZN30_INTERNAL_2c6b9210_4_k_cu_main4cuda3std6ranges3__45__cpo6cbeginE,(_ZN30_INTERNAL_2c6b9210_4_k_cu_main6thrust24THRUST_300001_SM_1000_NS12placeholders2_7E - _ZN30_INTERNAL_2c6b9210_4_k_cu_main4cuda3std6ranges3__45__cpo6cbeginE)
_ZN30_INTERNAL_2c6b9210_4_k_cu_main4cuda3std6ranges3__45__cpo6cbeginE:
	.zero		1
	.type		_ZN30_INTERNAL_2c6b9210_4_k_cu_main6thrust24THRUST_300001_SM_1000_NS12placeholders2_7E,@object
	.size		_ZN30_INTERNAL_2c6b9210_4_k_cu_main6thrust24THRUST_300001_SM_1000_NS12placeholders2_7E,(_ZN30_INTERNAL_2c6b9210_4_k_cu_main4cuda3std3__45__cpo7crbeginE - _ZN30_INTERNAL_2c6b9210_4_k_cu_main6thrust24THRUST_300001_SM_1000_NS12placeholders2_7E)
_ZN30_INTERNAL_2c6b9210_4_k_cu_main6thrust24THRUST_300001_SM_1000_NS12placeholders2_7E:
	.zero		1
	.type		_ZN30_INTERNAL_2c6b9210_4_k_cu_main4cuda3std3__45__cpo7crbeginE,@object
	.size		_ZN30_INTERNAL_2c6b9210_4_k_cu_main4cuda3std3__45__cpo7crbeginE,(_ZN30_INTERNAL_2c6b9210_4_k_cu_main4cuda3std6ranges3__45__cpo4nextE - _ZN30_INTERNAL_2c6b9210_4_k_cu_main4cuda3std3__45__cpo7crbeginE)
_ZN30_INTERNAL_2c6b9210_4_k_cu_main4cuda3std3__45__cpo7crbeginE:
	.zero		1
	.type		_ZN30_INTERNAL_2c6b9210_4_k_cu_main4cuda3std6ranges3__45__cpo4nextE,@object
	.size		_ZN30_INTERNAL_2c6b9210_4_k_cu_main4cuda3std6ranges3__45__cpo4nextE,(_ZN30_INTERNAL_2c6b9210_4_k_cu_main4cuda3std6ranges3__45__cpo4swapE - _ZN30_INTERNAL_2c6b9210_4_k_cu_main4cuda3std6ranges3__45__cpo4nextE)
_ZN30_INTERNAL_2c6b9210_4_k_cu_main4cuda3std6ranges3__45__cpo4nextE:
	.zero		1
	.type		_ZN30_INTERNAL_2c6b9210_4_k_cu_main4cuda3std6ranges3__45__cpo4swapE,@object
	.size		_ZN30_INTERNAL_2c6b9210_4_k_cu_main4cuda3std6ranges3__45__cpo4swapE,(_ZN30_INTERNAL_2c6b9210_4_k_cu_main6thrust24THRUST_300001_SM_1000_NS8cuda_cub10par_nosyncE - _ZN30_INTERNAL_2c6b9210_4_k_cu_main4cuda3std6ranges3__45__cpo4swapE)
_ZN30_INTERNAL_2c6b9210_4_k_cu_main4cuda3std6ranges3__45__cpo4swapE:
	.zero		1
	.type		_ZN30_INTERNAL_2c6b9210_4_k_cu_main6thrust24THRUST_300001_SM_1000_NS8cuda_cub10par_nosyncE,@object
	.size		_ZN30_INTERNAL_2c6b9210_4_k_cu_main6thrust24THRUST_300001_SM_1000_NS8cuda_cub10par_nosyncE,(_ZN30_INTERNAL_2c6b9210_4_k_cu_main6thrust24THRUST_300001_SM_1000_NS12placeholders2_9E - _ZN30_INTERNAL_2c6b9210_4_k_cu_main6thrust24THRUST_300001_SM_1000_NS8cuda_cub10par_nosyncE)
_ZN30_INTERNAL_2c6b9210_4_k_cu_main6thrust24THRUST_300001_SM_1000_NS8cuda_cub10par_nosyncE:
	.zero		1
	.type		_ZN30_INTERNAL_2c6b9210_4_k_cu_main6thrust24THRUST_300001_SM_1000_NS12placeholders2_9E,@object
	.size		_ZN30_INTERNAL_2c6b9210_4_k_cu_main6thrust24THRUST_300001_SM_1000_NS12placeholders2_9E,(_ZN30_INTERNAL_2c6b9210_4_k_cu_main4cuda3std3__432_GLOBAL__N__2c6b9210_4_k_cu_main6ignoreE - _ZN30_INTERNAL_2c6b9210_4_k_cu_main6thrust24THRUST_300001_SM_1000_NS12placeholders2_9E)
_ZN30_INTERNAL_2c6b9210_4_k_cu_main6thrust24THRUST_300001_SM_1000_NS12placeholders2_9E:
	.zero		1
	.type		_ZN30_INTERNAL_2c6b9210_4_k_cu_main4cuda3std3__432_GLOBAL__N__2c6b9210_4_k_cu_main6ignoreE,@object
	.size		_ZN30_INTERNAL_2c6b9210_4_k_cu_main4cuda3std3__432_GLOBAL__N__2c6b9210_4_k_cu_main6ignoreE,(_ZN30_INTERNAL_2c6b9210_4_k_cu_main4cuda3std6ranges3__45__cpo4dataE - _ZN30_INTERNAL_2c6b9210_4_k_cu_main4cuda3std3__432_GLOBAL__N__2c6b9210_4_k_cu_main6ignoreE)
_ZN30_INTERNAL_2c6b9210_4_k_cu_main4cuda3std3__432_GLOBAL__N__2c6b9210_4_k_cu_main6ignoreE:
	.zero		1
	.type		_ZN30_INTERNAL_2c6b9210_4_k_cu_main4cuda3std6ranges3__45__cpo4dataE,@object
	.size		_ZN30_INTERNAL_2c6b9210_4_k_cu_main4cuda3std6ranges3__45__cpo4dataE,(_ZN30_INTERNAL_2c6b9210_4_k_cu_main6thrust24THRUST_300001_SM_1000_NS12placeholders2_1E - _ZN30_INTERNAL_2c6b9210_4_k_cu_main4cuda3std6ranges3__45__cpo4dataE)
_ZN30_INTERNAL_2c6b9210_4_k_cu_main4cuda3std6ranges3__45__cpo4dataE:
	.zero		1
	.type		_ZN30_INTERNAL_2c6b9210_4_k_cu_main6thrust24THRUST_300001_SM_1000_NS12placeholders2_1E,@object
	.size		_ZN30_INTERNAL_2c6b9210_4_k_cu_main6thrust24THRUST_300001_SM_1000_NS12placeholders2_1E,(_ZN30_INTERNAL_2c6b9210_4_k_cu_main4cuda3std3__45__cpo5beginE - _ZN30_INTERNAL_2c6b9210_4_k_cu_main6thrust24THRUST_300001_SM_1000_NS12placeholders2_1E)
_ZN30_INTERNAL_2c6b9210_4_k_cu_main6thrust24THRUST_300001_SM_1000_NS12placeholders2_1E:
	.zero		1
	.type		_ZN30_INTERNAL_2c6b9210_4_k_cu_main4cuda3std3__45__cpo5beginE,@object
	.size		_ZN30_INTERNAL_2c6b9210_4_k_cu_main4cuda3std3__45__cpo5beginE,(_ZN30_INTERNAL_2c6b9210_4_k_cu_main4cuda3std6ranges3__45__cpo5beginE - _ZN30_INTERNAL_2c6b9210_4_k_cu_main4cuda3std3__45__cpo5beginE)
_ZN30_INTERNAL_2c6b9210_4_k_cu_main4cuda3std3__45__cpo5beginE:
	.zero		1
	.type		_ZN30_INTERNAL_2c6b9210_4_k_cu_main4cuda3std6ranges3__45__cpo5beginE,@object
	.size		_ZN30_INTERNAL_2c6b9210_4_k_cu_main4cuda3std6ranges3__45__cpo5beginE,(_ZN30_INTERNAL_2c6b9210_4_k_cu_main6thrust24THRUST_300001_SM_1000_NS12placeholders2_5E - _ZN30_INTERNAL_2c6b9210_4_k_cu_main4cuda3std6ranges3__45__cpo5beginE)
_ZN30_INTERNAL_2c6b9210_4_k_cu_main4cuda3std6ranges3__45__cpo5beginE:
	.zero		1
	.type		_ZN30_INTERNAL_2c6b9210_4_k_cu_main6thrust24THRUST_300001_SM_1000_NS12placeholders2_5E,@object
	.size		_ZN30_INTERNAL_2c6b9210_4_k_cu_main6thrust24THRUST_300001_SM_1000_NS12placeholders2_5E,(_ZN30_INTERNAL_2c6b9210_4_k_cu_main4cuda3std3__45__cpo6rbeginE - _ZN30_INTERNAL_2c6b9210_4_k_cu_main6thrust24THRUST_300001_SM_1000_NS12placeholders2_5E)
_ZN30_INTERNAL_2c6b9210_4_k_cu_main6thrust24THRUST_300001_SM_1000_NS12placeholders2_5E:
	.zero		1
	.type		_ZN30_INTERNAL_2c6b9210_4_k_cu_main4cuda3std3__45__cpo6rbeginE,@object
	.size		_ZN30_INTERNAL_2c6b9210_4_k_cu_main4cuda3std3__45__cpo6rbeginE,(_ZN30_INTERNAL_2c6b9210_4_k_cu_main4cuda3std6ranges3__45__cpo7advanceE - _ZN30_INTERNAL_2c6b9210_4_k_cu_main4cuda3std3__45__cpo6rbeginE)
_ZN30_INTERNAL_2c6b9210_4_k_cu_main4cuda3std3__45__cpo6rbeginE:
	.zero		1
	.type		_ZN30_INTERNAL_2c6b9210_4_k_cu_main4cuda3std6ranges3__45__cpo7advanceE,@object
	.size		_ZN30_INTERNAL_2c6b9210_4_k_cu_main4cuda3std6ranges3__45__cpo7advanceE,(_ZN30_INTERNAL_2c6b9210_4_k_cu_main4cuda3std3__47nulloptE - _ZN30_INTERNAL_2c6b9210_4_k_cu_main4cuda3std6ranges3__45__cpo7advanceE)
_ZN30_INTERNAL_2c6b9210_4_k_cu_main4cuda3std6ranges3__45__cpo7advanceE:
	.zero		1
	.type		_ZN30_INTERNAL_2c6b9210_4_k_cu_main4cuda3std3__47nulloptE,@object
	.size		_ZN30_INTERNAL_2c6b9210_4_k_cu_main4cuda3std3__47nulloptE,(_ZN30_INTERNAL_2c6b9210_4_k_cu_main4cuda3std6ranges3__45__cpo8distanceE - _ZN30_INTERNAL_2c6b9210_4_k_cu_main4cuda3std3__47nulloptE)
_ZN30_INTERNAL_2c6b9210_4_k_cu_main4cuda3std3__47nulloptE:
	.zero		1
	.type		_ZN30_INTERNAL_2c6b9210_4_k_cu_main4cuda3std6ranges3__45__cpo8distanceE,@object
	.size		_ZN30_INTERNAL_2c6b9210_4_k_cu_main4cuda3std6ranges3__45__cpo8distanceE,(_ZN30_INTERNAL_2c6b9210_4_k_cu_main6thrust24THRUST_300001_SM_1000_NS12placeholders3_10E - _ZN30_INTERNAL_2c6b9210_4_k_cu_main4cuda3std6ranges3__45__cpo8distanceE)
_ZN30_INTERNAL_2c6b9210_4_k_cu_main4cuda3std6ranges3__45__cpo8distanceE:
	.zero		1
	.type		_ZN30_INTERNAL_2c6b9210_4_k_cu_main6thrust24THRUST_300001_SM_1000_NS12placeholders3_10E,@object
	.size		_ZN30_INTERNAL_2c6b9210_4_k_cu_main6thrust24THRUST_300001_SM_1000_NS12placeholders3_10E,(_ZN30_INTERNAL_2c6b9210_4_k_cu_main4cuda3std3__419piecewise_constructE - _ZN30_INTERNAL_2c6b9210_4_k_cu_main6thrust24THRUST_300001_SM_1000_NS12placeholders3_10E)
_ZN30_INTERNAL_2c6b9210_4_k_cu_main6thrust24THRUST_300001_SM_1000_NS12placeholders3_10E:
	.zero		1
	.type		_ZN30_INTERNAL_2c6b9210_4_k_cu_main4cuda3std3__419piecewise_constructE,@object
	.size		_ZN30_INTERNAL_2c6b9210_4_k_cu_main4cuda3std3__419piecewise_constructE,(_ZN30_INTERNAL_2c6b9210_4_k_cu_main4cuda3std6ranges3__45__cpo5cdataE - _ZN30_INTERNAL_2c6b9210_4_k_cu_main4cuda3std3__419piecewise_constructE)
_ZN30_INTERNAL_2c6b9210_4_k_cu_main4cuda3std3__419piecewise_constructE:
	.zero		1
	.type		_ZN30_INTERNAL_2c6b9210_4_k_cu_main4cuda3std6ranges3__45__cpo5cdataE,@object
	.size		_ZN30_INTERNAL_2c6b9210_4_k_cu_main4cuda3std6ranges3__45__cpo5cdataE,(_ZN30_INTERNAL_2c6b9210_4_k_cu_main6thrust24THRUST_300001_SM_1000_NS12placeholders2_2E - _ZN30_INTERNAL_2c6b9210_4_k_cu_main4cuda3std6ranges3__45__cpo5cdataE)
_ZN30_INTERNAL_2c6b9210_4_k_cu_main4cuda3std6ranges3__45__cpo5cdataE:
	.zero		1
	.type		_ZN30_INTERNAL_2c6b9210_4_k_cu_main6thrust24THRUST_300001_SM_1000_NS12placeholders2_2E,@object
	.size		_ZN30_INTERNAL_2c6b9210_4_k_cu_main6thrust24THRUST_300001_SM_1000_NS12placeholders2_2E,(_ZN30_INTERNAL_2c6b9210_4_k_cu_main4cuda3std3__45__cpo3endE - _ZN30_INTERNAL_2c6b9210_4_k_cu_main6thrust24THRUST_300001_SM_1000_NS12placeholders2_2E)
_ZN30_INTERNAL_2c6b9210_4_k_cu_main6thrust24THRUST_300001_SM_1000_NS12placeholders2_2E:
	.zero		1
	.type		_ZN30_INTERNAL_2c6b9210_4_k_cu_main4cuda3std3__45__cpo3endE,@object
	.size		_ZN30_INTERNAL_2c6b9210_4_k_cu_main4cuda3std3__45__cpo3endE,(_ZN30_INTERNAL_2c6b9210_4_k_cu_main4cuda3std6ranges3__45__cpo3endE - _ZN30_INTERNAL_2c6b9210_4_k_cu_main4cuda3std3__45__cpo3endE)
_ZN30_INTERNAL_2c6b9210_4_k_cu_main4cuda3std3__45__cpo3endE:
	.zero		1
	.type		_ZN30_INTERNAL_2c6b9210_4_k_cu_main4cuda3std6ranges3__45__cpo3endE,@object
	.size		_ZN30_INTERNAL_2c6b9210_4_k_cu_main4cuda3std6ranges3__45__cpo3endE,(_ZN30_INTERNAL_2c6b9210_4_k_cu_main6thrust24THRUST_300001_SM_1000_NS12placeholders2_6E - _ZN30_INTERNAL_2c6b9210_4_k_cu_main4cuda3std6ranges3__45__cpo3endE)
_ZN30_INTERNAL_2c6b9210_4_k_cu_main4cuda3std6ranges3__45__cpo3endE:
	.zero		1
	.type		_ZN30_INTERNAL_2c6b9210_4_k_cu_main6thrust24THRUST_300001_SM_1000_NS12placeholders2_6E,@object
	.size		_ZN30_INTERNAL_2c6b9210_4_k_cu_main6thrust24THRUST_300001_SM_1000_NS12placeholders2_6E,(_ZN30_INTERNAL_2c6b9210_4_k_cu_main4cuda3std3__45__cpo4rendE - _ZN30_INTERNAL_2c6b9210_4_k_cu_main6thrust24THRUST_300001_SM_1000_NS12placeholders2_6E)
_ZN30_INTERNAL_2c6b9210_4_k_cu_main6thrust24THRUST_300001_SM_1000_NS12placeholders2_6E:
	.zero		1
	.type		_ZN30_INTERNAL_2c6b9210_4_k_cu_main4cuda3std3__45__cpo4rendE,@object
	.size		_ZN30_INTERNAL_2c6b9210_4_k_cu_main4cuda3std3__45__cpo4rendE,(_ZN30_INTERNAL_2c6b9210_4_k_cu_main4cuda3std6ranges3__45__cpo9iter_swapE - _ZN30_INTERNAL_2c6b9210_4_k_cu_main4cuda3std3__45__cpo4rendE)
_ZN30_INTERNAL_2c6b9210_4_k_cu_main4cuda3std3__45__cpo4rendE:
	.zero		1
	.type		_ZN30_INTERNAL_2c6b9210_4_k_cu_main4cuda3std6ranges3__45__cpo9iter_swapE,@object
	.size		_ZN30_INTERNAL_2c6b9210_4_k_cu_main4cuda3std6ranges3__45__cpo9iter_swapE,(_ZN30_INTERNAL_2c6b9210_4_k_cu_main4cuda3std3__48unexpectE - _ZN30_INTERNAL_2c6b9210_4_k_cu_main4cuda3std6ranges3__45__cpo9iter_swapE)
_ZN30_INTERNAL_2c6b9210_4_k_cu_main4cuda3std6ranges3__45__cpo9iter_swapE:
	.zero		1
	.type		_ZN30_INTERNAL_2c6b9210_4_k_cu_main4cuda3std3__48unexpectE,@object
	.size		_ZN30_INTERNAL_2c6b9210_4_k_cu_main4cuda3std3__48unexpectE,(_ZN30_INTERNAL_2c6b9210_4_k_cu_main6thrust24THRUST_300001_SM_1000_NS8cuda_cub3parE - _ZN30_INTERNAL_2c6b9210_4_k_cu_main4cuda3std3__48unexpectE)
_ZN30_INTERNAL_2c6b9210_4_k_cu_main4cuda3std3__48unexpectE:
	.zero		1
	.type		_ZN30_INTERNAL_2c6b9210_4_k_cu_main6thrust24THRUST_300001_SM_1000_NS8cuda_cub3parE,@object
	.size		_ZN30_INTERNAL_2c6b9210_4_k_cu_main6thrust24THRUST_300001_SM_1000_NS8cuda_cub3parE,(_ZN30_INTERNAL_2c6b9210_4_k_cu_main6thrust24THRUST_300001_SM_1000_NS12placeholders2_4E - _ZN30_INTERNAL_2c6b9210_4_k_cu_main6thrust24THRUST_300001_SM_1000_NS8cuda_cub3parE)
_ZN30_INTERNAL_2c6b9210_4_k_cu_main6thrust24THRUST_300001_SM_1000_NS8cuda_cub3parE:
	.zero		1
	.type		_ZN30_INTERNAL_2c6b9210_4_k_cu_main6thrust24THRUST_300001_SM_1000_NS12placeholders2_4E,@object
	.size		_ZN30_INTERNAL_2c6b9210_4_k_cu_main6thrust24THRUST_300001_SM_1000_NS12placeholders2_4E,(_ZN30_INTERNAL_2c6b9210_4_k_cu_main4cuda3std3__45__cpo4cendE - _ZN30_INTERNAL_2c6b9210_4_k_cu_main6thrust24THRUST_300001_SM_1000_NS12placeholders2_4E)
_ZN30_INTERNAL_2c6b9210_4_k_cu_main6thrust24THRUST_300001_SM_1000_NS12placeholders2_4E:
	.zero		1
	.type		_ZN30_INTERNAL_2c6b9210_4_k_cu_main4cuda3std3__45__cpo4cendE,@object
	.size		_ZN30_INTERNAL_2c6b9210_4_k_cu_main4cuda3std3__45__cpo4cendE,(_ZN30_INTERNAL_2c6b9210_4_k_cu_main4cuda3std6ranges3__45__cpo4cendE - _ZN30_INTERNAL_2c6b9210_4_k_cu_main4cuda3std3__45__cpo4cendE)
_ZN30_INTERNAL_2c6b9210_4_k_cu_main4cuda3std3__45__cpo4cendE:
	.zero		1
	.type		_ZN30_INTERNAL_2c6b9210_4_k_cu_main4cuda3std6ranges3__45__cpo4cendE,@object
	.size		_ZN30_INTERNAL_2c6b9210_4_k_cu_main4cuda3std6ranges3__45__cpo4cendE,(_ZN30_INTERNAL_2c6b9210_4_k_cu_main4cuda3std3__420unreachable_sentinelE - _ZN30_INTERNAL_2c6b9210_4_k_cu_main4cuda3std6ranges3__45__cpo4cendE)
_ZN30_INTERNAL_2c6b9210_4_k_cu_main4cuda3std6ranges3__45__cpo4cendE:
	.zero		1
	.type		_ZN30_INTERNAL_2c6b9210_4_k_cu_main4cuda3std3__420unreachable_sentinelE,@object
	.size		_ZN30_INTERNAL_2c6b9210_4_k_cu_main4cuda3std3__420unreachable_sentinelE,(_ZN30_INTERNAL_2c6b9210_4_k_cu_main4cuda3std6ranges3__45__cpo5ssizeE - _ZN30_INTERNAL_2c6b9210_4_k_cu_main4cuda3std3__420unreachable_sentinelE)
_ZN30_INTERNAL_2c6b9210_4_k_cu_main4cuda3std3__420unreachable_sentinelE:
	.zero		1
	.type		_ZN30_INTERNAL_2c6b9210_4_k_cu_main4cuda3std6ranges3__45__cpo5ssizeE,@object
	.size		_ZN30_INTERNAL_2c6b9210_4_k_cu_main4cuda3std6ranges3__45__cpo5ssizeE,(_ZN30_INTERNAL_2c6b9210_4_k_cu_main6thrust24THRUST_300001_SM_1000_NS12placeholders2_8E - _ZN30_INTERNAL_2c6b9210_4_k_cu_main4cuda3std6ranges3__45__cpo5ssizeE)
_ZN30_INTERNAL_2c6b9210_4_k_cu_main4cuda3std6ranges3__45__cpo5ssizeE:
	.zero		1
	.type		_ZN30_INTERNAL_2c6b9210_4_k_cu_main6thrust24THRUST_300001_SM_1000_NS12placeholders2_8E,@object
	.size		_ZN30_INTERNAL_2c6b9210_4_k_cu_main6thrust24THRUST_300001_SM_1000_NS12placeholders2_8E,(_ZN30_INTERNAL_2c6b9210_4_k_cu_main4cuda3std3__45__cpo5crendE - _ZN30_INTERNAL_2c6b9210_4_k_cu_main6thrust24THRUST_300001_SM_1000_NS12placeholders2_8E)
_ZN30_INTERNAL_2c6b9210_4_k_cu_main6thrust24THRUST_300001_SM_1000_NS12placeholders2_8E:
	.zero		1
	.type		_ZN30_INTERNAL_2c6b9210_4_k_cu_main4cuda3std3__45__cpo5crendE,@object
	.size		_ZN30_INTERNAL_2c6b9210_4_k_cu_main4cuda3std3__45__cpo5crendE,(_ZN30_INTERNAL_2c6b9210_4_k_cu_main4cuda3std6ranges3__45__cpo4prevE - _ZN30_INTERNAL_2c6b9210_4_k_cu_main4cuda3std3__45__cpo5crendE)
_ZN30_INTERNAL_2c6b9210_4_k_cu_main4cuda3std3__45__cpo5crendE:
	.zero		1
	.type		_ZN30_INTERNAL_2c6b9210_4_k_cu_main4cuda3std6ranges3__45__cpo4prevE,@object
	.size		_ZN30_INTERNAL_2c6b9210_4_k_cu_main4cuda3std6ranges3__45__cpo4prevE,(_ZN30_INTERNAL_2c6b9210_4_k_cu_main4cuda3std6ranges3__45__cpo9iter_moveE - _ZN30_INTERNAL_2c6b9210_4_k_cu_main4cuda3std6ranges3__45__cpo4prevE)
_ZN30_INTERNAL_2c6b9210_4_k_cu_main4cuda3std6ranges3__45__cpo4prevE:
	.zero		1
	.type		_ZN30_INTERNAL_2c6b9210_4_k_cu_main4cuda3std6ranges3__45__cpo9iter_moveE,@object
	.size		_ZN30_INTERNAL_2c6b9210_4_k_cu_main4cuda3std6ranges3__45__cpo9iter_moveE,(_ZN30_INTERNAL_2c6b9210_4_k_cu_main6thrust24THRUST_300001_SM_1000_NS6system6detail10sequential3seqE - _ZN30_INTERNAL_2c6b9210_4_k_cu_main4cuda3std6ranges3__45__cpo9iter_moveE)
_ZN30_INTERNAL_2c6b9210_4_k_cu_main4cuda3std6ranges3__45__cpo9iter_moveE:
	.zero		1
	.type		_ZN30_INTERNAL_2c6b9210_4_k_cu_main6thrust24THRUST_300001_SM_1000_NS6system6detail10sequential3seqE,@object
	.size		_ZN30_INTERNAL_2c6b9210_4_k_cu_main6thrust24THRUST_300001_SM_1000_NS6system6detail10sequential3seqE,(.L_31 - _ZN30_INTERNAL_2c6b9210_4_k_cu_main6thrust24THRUST_300001_SM_1000_NS6system6detail10sequential3seqE)
_ZN30_INTERNAL_2c6b9210_4_k_cu_main6thrust24THRUST_300001_SM_1000_NS6system6detail10sequential3seqE:
	.zero		1
.L_31:


//--------------------- .nv.shared._ZN3cub18CUB_300001_SM_10006detail12batch_memcpy17BatchMemcpyKernelINS2_10policy_hubIjjE9Policy700EN6thrust24THRUST_300001_SM_1000_NS18transform_iteratorIZ4mainEUliE_NS8_17counting_iteratorIiNS8_11use_defaultESC_SC_EESC_SC_EENS9_IZ4mainEUliE0_PiSC_SC_EENS9_IZ4mainEUliE1_SD_SC_SC_EEjPNS8_17constant_iteratorIiSC_SC_EEPSG_SG_PjjNS0_13ScanTileStateIjLb1EEESQ_LNS0_7CopyAlgE1EEEvT0_T1_T2_T3_T4_T5_T6_T7_T9_T10_ --------------------------
	.section	.nv.shared._ZN3cub18CUB_300001_SM_10006detail12batch_memcpy17BatchMemcpyKernelINS2_10policy_hubIjjE9Policy700EN6thrust24THRUST_300001_SM_1000_NS18transform_iteratorIZ4mainEUliE_NS8_17counting_iteratorIiNS8_11use_defaultESC_SC_EESC_SC_EENS9_IZ4mainEUliE0_PiSC_SC_EENS9_IZ4mainEUliE1_SD_SC_SC_EEjPNS8_17constant_iteratorIiSC_SC_EEPSG_SG_PjjNS0_13ScanTileStateIjLb1EEESQ_LNS0_7CopyAlgE1EEEvT0_T1_T2_T3_T4_T5_T6_T7_T9_T10_,"aw",@nobits
	.sectionflags	@""
	.align	16
.nv.shared._ZN3cub18CUB_300001_SM_10006detail12batch_memcpy17BatchMemcpyKernelINS2_10policy_hubIjjE9Policy700EN6thrust24THRUST_300001_SM_1000_NS18transform_iteratorIZ4mainEUliE_NS8_17counting_iteratorIiNS8_11use_defaultESC_SC_EESC_SC_EENS9_IZ4mainEUliE0_PiSC_SC_EENS9_IZ4mainEUliE1_SD_SC_SC_EEjPNS8_17constant_iteratorIiSC_SC_EEPSG_SG_PjjNS0_13ScanTileStateIjLb1EEESQ_LNS0_7CopyAlgE1EEEvT0_T1_T2_T3_T4_T5_T6_T7_T9_T10_:
	.zero		10384


//--------------------- .nv.constant0._ZN3cub18CUB_300001_SM_10006detail12batch_memcpy27MultiBlockBatchMemcpyKernelINS2_10policy_hubIjjE9Policy700EjPN6thrust24THRUST_300001_SM_1000_NS17constant_iteratorIiNS8_11use_defaultESA_EEPPiSD_PjNS0_13ScanTileStateIjLb1EEEjLNS0_7CopyAlgE1EEEvT1_T2_T3_T4_T5_T6_ --------------------------
	.section	.nv.constant0._ZN3cub18CUB_300001_SM_10006detail12batch_memcpy27MultiBlockBatchMemcpyKernelINS2_10policy_hubIjjE9Policy700EjPN6thrust24THRUST_300001_SM_1000_NS17constant_iteratorIiNS8_11use_defaultESA_EEPPiSD_PjNS0_13ScanTileStateIjLb1EEEjLNS0_7CopyAlgE1EEEvT1_T2_T3_T4_T5_T6_,"a",@progbits
	.sectionflags	@""
	.align	4
.nv.constant0._ZN3cub18CUB_300001_SM_10006detail12batch_memcpy27MultiBlockBatchMemcpyKernelINS2_10policy_hubIjjE9Policy700EjPN6thrust24THRUST_300001_SM_1000_NS17constant_iteratorIiNS8_11use_defaultESA_EEPPiSD_PjNS0_13ScanTileStateIjLb1EEEjLNS0_7CopyAlgE1EEEvT1_T2_T3_T4_T5_T6_:
	.zero		940


//--------------------- .nv.constant0._ZN3cub18CUB_300001_SM_10006detail12batch_memcpy17BatchMemcpyKernelINS2_10policy_hubIjjE9Policy700EN6thrust24THRUST_300001_SM_1000_NS18transform_iteratorIZ4mainEUliE_NS8_17counting_iteratorIiNS8_11use_defaultESC_SC_EESC_SC_EENS9_IZ4mainEUliE0_PiSC_SC_EENS9_IZ4mainEUliE1_SD_SC_SC_EEjPNS8_17constant_iteratorIiSC_SC_EEPSG_SG_PjjNS0_13ScanTileStateIjLb1EEESQ_LNS0_7CopyAlgE1EEEvT0_T1_T2_T3_T4_T5_T6_T7_T9_T10_ --------------------------
	.section	.nv.constant0._ZN3cub18CUB_300001_SM_10006detail12batch_memcpy17BatchMemcpyKernelINS2_10policy_hubIjjE9Policy700EN6thrust24THRUST_300001_SM_1000_NS18transform_iteratorIZ4mainEUliE_NS8_17counting_iteratorIiNS8_11use_defaultESC_SC_EESC_SC_EENS9_IZ4mainEUliE0_PiSC_SC_EENS9_IZ4mainEUliE1_SD_SC_SC_EEjPNS8_17constant_iteratorIiSC_SC_EEPSG_SG_PjjNS0_13ScanTileStateIjLb1EEESQ_LNS0_7CopyAlgE1EEEvT0_T1_T2_T3_T4_T5_T6_T7_T9_T10_,"a",@progbits
	.sectionflags	@""
	.align	4
.nv.constant0._ZN3cub18CUB_300001_SM_10006detail12batch_memcpy17BatchMemcpyKernelINS2_10policy_hubIjjE9Policy700EN6thrust24THRUST_300001_SM_1000_NS18transform_iteratorIZ4mainEUliE_NS8_17counting_iteratorIiNS8_11use_defaultESC_SC_EESC_SC_EENS9_IZ4mainEUliE0_PiSC_SC_EENS9_IZ4mainEUliE1_SD_SC_SC_EEjPNS8_17constant_iteratorIiSC_SC_EEPSG_SG_PjjNS0_13ScanTileStateIjLb1EEESQ_LNS0_7CopyAlgE1EEEvT0_T1_T2_T3_T4_T5_T6_T7_T9_T10_:
	.zero		992


//--------------------- .nv.constant0._ZN3cub18CUB_300001_SM_10006detail12batch_memcpy19InitTileStateKernelINS0_13ScanTileStateIjLb1EEES5_jEEvT_T0_T1_ --------------------------
	.section	.nv.constant0._ZN3cub18CUB_300001_SM_10006detail12batch_memcpy19InitTileStateKernelINS0_13ScanTileStateIjLb1EEES5_jEEvT_T0_T1_,"a",@progbits
	.sectionflags	@""
	.align	4
.nv.constant0._ZN3cub18CUB_300001_SM_10006detail12batch_memcpy19InitTileStateKernelINS0_13ScanTileStateIjLb1EEES5_jEEvT_T0_T1_:
	.zero		916


//--------------------- .nv.constant0._ZN3cub18CUB_300001_SM_10006detail8for_each13static_kernelINS2_12policy_hub_t12policy_500_tEmN6thrust24THRUST_300001_SM_1000_NS8cuda_cub20__uninitialized_fill7functorINS7_10device_ptrIiEEiEEEEvT0_T1_ --------------------------
	.section	.nv.constant0._ZN3cub18CUB_300001_SM_10006detail8for_each13static_kernelINS2_12policy_hub_t12policy_500_tEmN6thrust24THRUST_300001_SM_1000_NS8cuda_cub20__uninitialized_fill7functorINS7_10device_ptrIiEEiEEEEvT0_T1_,"a",@progbits
	.sectionflags	@""
	.align	4
.nv.constant0._ZN3cub18CUB_300001_SM_10006detail8for_each13static_kernelINS2_12policy_hub_t12policy_500_tEmN6thrust24THRUST_300001_SM_1000_NS8cuda_cub20__uninitialized_fill7functorINS7_10device_ptrIiEEiEEEEvT0_T1_:
	.zero		920


//--------------------- .nv.constant0._ZN3cub18CUB_300001_SM_10006detail11EmptyKernelIvEEvv --------------------------
	.section	.nv.constant0._ZN3cub18CUB_300001_SM_10006detail11EmptyKernelIvEEvv,"a",@progbits
	.sectionflags	@""
	.align	4
.nv.constant0._ZN3cub18CUB_300001_SM_10006detail11EmptyKernelIvEEvv:
	.zero		896


//--------------------- SYMBOLS --------------------------

	.type		.nv.reservedSmem.offset0,@object
	.size		.nv.reservedSmem.offset0,0x4
	.type		.nv.reservedSmem.cap,@object
	.size		.nv.reservedSmem.cap,0x4
